// auto-generated by cutlass_sweep.gemm — config: {"arch": "sm_90", "cluster_m": 2, "cluster_n": 1, "dtype": "bf16", "dtype_b": "bf16", "layout": "nt", "stages": 0, "tile_k": 32, "tile_m": 192, "tile_n": 48}
#include "cutlass/cutlass.h"
#include "cutlass/gemm/collective/collective_builder.hpp"
#include "cutlass/gemm/device/gemm_universal_adapter.h"
#include "cutlass/gemm/kernel/gemm_universal.hpp"
#include "cutlass/epilogue/collective/collective_builder.hpp"

using ElemA = cutlass::bfloat16_t;
using ElemB = cutlass::bfloat16_t;
using ElemCD = cutlass::bfloat16_t;
using Acc  = float;
using TileShape    = cute::Shape<cute::_192, cute::_48, cute::_32>;
using ClusterShape = cute::Shape<cute::_2, cute::_1, cute::_1>;

using CollectiveEpilogue = typename cutlass::epilogue::collective::CollectiveBuilder<
    cutlass::arch::Sm90, cutlass::arch::OpClassTensorOp,
    TileShape, ClusterShape,
    cutlass::epilogue::collective::EpilogueTileAuto,
    Acc, Acc,
    ElemCD, cutlass::layout::RowMajor, 128 / cutlass::sizeof_bits<ElemCD>::value,
    ElemCD, cutlass::layout::RowMajor, 128 / cutlass::sizeof_bits<ElemCD>::value,
    cutlass::epilogue::collective::EpilogueScheduleAuto
  >::CollectiveOp;

using CollectiveMainloop = typename cutlass::gemm::collective::CollectiveBuilder<
    cutlass::arch::Sm90, cutlass::arch::OpClassTensorOp,
    ElemA, cutlass::layout::RowMajor, 128 / cutlass::sizeof_bits<ElemA>::value,
    ElemB, cutlass::layout::ColumnMajor, 128 / cutlass::sizeof_bits<ElemB>::value,
    Acc,
    TileShape, ClusterShape,
    cutlass::gemm::collective::StageCountAutoCarveout<static_cast<int>(sizeof(typename CollectiveEpilogue::SharedStorage))>,
    cutlass::gemm::collective::KernelScheduleAuto
  >::CollectiveOp;

using GemmKernel = cutlass::gemm::kernel::GemmUniversal<
    cute::Shape<int,int,int,int>,
    CollectiveMainloop,
    CollectiveEpilogue
>;
using Gemm = cutlass::gemm::device::GemmUniversalAdapter<GemmKernel>;

// Force the device kernel symbol into the cubin without needing a host main.
auto* _anchor = &cutlass::device_kernel<GemmKernel>;


// ===== COMPILED SASS (sm_90a) =====

	.target	sm_90a

	.elftype	@"ET_EXEC"


//--------------------- .note.nv.tkinfo           --------------------------
	.section	.note.nv.tkinfo,"",@"SHT_NOTE"
	.sectionflags	@"SHF_NOTE_NV_TKINFO"
	.tkinfo
        /*0018*/ 	.word	0x00000002
        /*0030*/ 	.string	""
        /*0030*/ 	.string	"ptxas"
        /*0030*/ 	.string	"Cuda compilation tools, release 13.0, V13.0.88"
        /*0030*/ 	.string	"Build cuda_13.0.r13.0/compiler.36424714_0"
        /*0030*/ 	.string	"-arch sm_90a -m 64 "



//--------------------- .note.nv.cuinfo           --------------------------
	.section	.note.nv.cuinfo,"",@"SHT_NOTE"
	.sectionflags	@"SHF_NOTE_NV_CUINFO"
        /*0018*/ 	.short	0x0002
        /*001a*/ 	.short	0x005a
        /*001c*/ 	.short	0x0082
	.zero		2


//--------------------- .nv.info                  --------------------------
	.section	.nv.info,"",@"SHT_CUDA_INFO"
	.align	4


	//----- nvinfo : EIATTR_REGCOUNT
	.align		4
        /*0000*/ 	.byte	0x04, 0x2f
        /*0002*/ 	.short	(.L_15 - .L_14)
	.align		4
.L_14:
        /*0004*/ 	.word	index@(_ZN7cutlass13device_kernelINS_4gemm6kernel13GemmUniversalIN4cute5tupleIJiiiiEEENS1_10collective13CollectiveMmaINS1_34MainloopSm90TmaGmmaWarpSpecializedILi15ENS5_IJNS4_1CILi2EEENSA_ILi1EEESC_EEENS1_35KernelTmaWarpSpecializedCooperativeEEENS5_IJNSA_ILi192EEENSA_ILi48EEENSA_ILi32EEEEEENS_10bfloat16_tENS5_IJlSC_lEEESK_SL_NS4_8TiledMMAINS4_8MMA_AtomIJNS4_4SM904GMMA27MMA_64x16x16_F32BF16BF16_SSILNSP_5MajorE0ELSR_0ELNSP_7ScaleInE1ELSS_1EEEEEENS4_6LayoutISD_NS5_IJSC_NSA_ILi0EEESW_EEEEENS5_IJNS4_10UnderscoreESZ_SZ_EEEEENS4_13SM90_TMA_LOADENS4_14ComposedLayoutINS4_7SwizzleILi2ELi4ELi3EEENS4_18smem_ptr_flag_bitsILi16EEENSV_INS5_IJNSA_ILi8EEESI_EEENS5_IJSI_SC_EEEEEEEvNS4_8identityENS4_23SM90_TMA_LOAD_MULTICASTES1C_vS1D_EENS_8epilogue10collective6detail29Sm90TmaWarpSpecializedAdapterINS1H_15DefaultEpilogueISK_SL_SL_NS1G_6thread17LinearCombinationISK_Li1EffLNS1L_9ScaleType4KindE0ELNS_15FloatRoundStyleE2ESK_EENS1_15EpilogueDefaultEEEEEvvEEEEvNT_6ParamsE)
        /*0008*/ 	.word	0x000000a8


	//----- nvinfo : EIATTR_FRAME_SIZE
	.align		4
.L_15:
        /*000c*/ 	.byte	0x04, 0x11
        /*000e*/ 	.short	(.L_17 - .L_16)
	.align		4
.L_16:
        /*0010*/ 	.word	index@(_ZN7cutlass13device_kernelINS_4gemm6kernel13GemmUniversalIN4cute5tupleIJiiiiEEENS1_10collective13CollectiveMmaINS1_34MainloopSm90TmaGmmaWarpSpecializedILi15ENS5_IJNS4_1CILi2EEENSA_ILi1EEESC_EEENS1_35KernelTmaWarpSpecializedCooperativeEEENS5_IJNSA_ILi192EEENSA_ILi48EEENSA_ILi32EEEEEENS_10bfloat16_tENS5_IJlSC_lEEESK_SL_NS4_8TiledMMAINS4_8MMA_AtomIJNS4_4SM904GMMA27MMA_64x16x16_F32BF16BF16_SSILNSP_5MajorE0ELSR_0ELNSP_7ScaleInE1ELSS_1EEEEEENS4_6LayoutISD_NS5_IJSC_NSA_ILi0EEESW_EEEEENS5_IJNS4_10UnderscoreESZ_SZ_EEEEENS4_13SM90_TMA_LOADENS4_14ComposedLayoutINS4_7SwizzleILi2ELi4ELi3EEENS4_18smem_ptr_flag_bitsILi16EEENSV_INS5_IJNSA_ILi8EEESI_EEENS5_IJSI_SC_EEEEEEEvNS4_8identityENS4_23SM90_TMA_LOAD_MULTICASTES1C_vS1D_EENS_8epilogue10collective6detail29Sm90TmaWarpSpecializedAdapterINS1H_15DefaultEpilogueISK_SL_SL_NS1G_6thread17LinearCombinationISK_Li1EffLNS1L_9ScaleType4KindE0ELNS_15FloatRoundStyleE2ESK_EENS1_15EpilogueDefaultEEEEEvvEEEEvNT_6ParamsE)
        /*0014*/ 	.word	0x00000000


	//----- nvinfo : EIATTR_MIN_STACK_SIZE
	.align		4
.L_17:
        /*0018*/ 	.byte	0x04, 0x12
        /*001a*/ 	.short	(.L_19 - .L_18)
	.align		4
.L_18:
        /*001c*/ 	.word	index@(_ZN7cutlass13device_kernelINS_4gemm6kernel13GemmUniversalIN4cute5tupleIJiiiiEEENS1_10collective13CollectiveMmaINS1_34MainloopSm90TmaGmmaWarpSpecializedILi15ENS5_IJNS4_1CILi2EEENSA_ILi1EEESC_EEENS1_35KernelTmaWarpSpecializedCooperativeEEENS5_IJNSA_ILi192EEENSA_ILi48EEENSA_ILi32EEEEEENS_10bfloat16_tENS5_IJlSC_lEEESK_SL_NS4_8TiledMMAINS4_8MMA_AtomIJNS4_4SM904GMMA27MMA_64x16x16_F32BF16BF16_SSILNSP_5MajorE0ELSR_0ELNSP_7ScaleInE1ELSS_1EEEEEENS4_6LayoutISD_NS5_IJSC_NSA_ILi0EEESW_EEEEENS5_IJNS4_10UnderscoreESZ_SZ_EEEEENS4_13SM90_TMA_LOADENS4_14ComposedLayoutINS4_7SwizzleILi2ELi4ELi3EEENS4_18smem_ptr_flag_bitsILi16EEENSV_INS5_IJNSA_ILi8EEESI_EEENS5_IJSI_SC_EEEEEEEvNS4_8identityENS4_23SM90_TMA_LOAD_MULTICASTES1C_vS1D_EENS_8epilogue10collective6detail29Sm90TmaWarpSpecializedAdapterINS1H_15DefaultEpilogueISK_SL_SL_NS1G_6thread17LinearCombinationISK_Li1EffLNS1L_9ScaleType4KindE0ELNS_15FloatRoundStyleE2ESK_EENS1_15EpilogueDefaultEEEEEvvEEEEvNT_6ParamsE)
        /*0020*/ 	.word	0x00000000
.L_19:


//--------------------- .nv.compat                --------------------------
	.section	.nv.compat,"",@"SHT_CUDA_COMPAT_INFO"
	.align	4
        /*0000*/ 	.byte	0x02, 0x09, 0x01, 0x00, 0x02, 0x02, 0x04, 0x00, 0x02, 0x05, 0x05, 0x00, 0x03, 0x07, 0x01, 0x01
        /*0010*/ 	.byte	0x02, 0x03, 0x01, 0x00, 0x02, 0x06, 0x01, 0x00, 0x04, 0x0b, 0x08, 0x00, 0x00, 0x00, 0x00, 0x00
        /*0020*/ 	.byte	0x00, 0x00, 0x00, 0x00


//--------------------- .nv.info._ZN7cutlass13device_kernelINS_4gemm6kernel13GemmUniversalIN4cute5tupleIJiiiiEEENS1_10collective13CollectiveMmaINS1_34MainloopSm90TmaGmmaWarpSpecializedILi15ENS5_IJNS4_1CILi2EEENSA_ILi1EEESC_EEENS1_35KernelTmaWarpSpecializedCooperativeEEENS5_IJNSA_ILi192EEENSA_ILi48EEENSA_ILi32EEEEEENS_10bfloat16_tENS5_IJlSC_lEEESK_SL_NS4_8TiledMMAINS4_8MMA_AtomIJNS4_4SM904GMMA27MMA_64x16x16_F32BF16BF16_SSILNSP_5MajorE0ELSR_0ELNSP_7ScaleInE1ELSS_1EEEEEENS4_6LayoutISD_NS5_IJSC_NSA_ILi0EEESW_EEEEENS5_IJNS4_10UnderscoreESZ_SZ_EEEEENS4_13SM90_TMA_LOADENS4_14ComposedLayoutINS4_7SwizzleILi2ELi4ELi3EEENS4_18smem_ptr_flag_bitsILi16EEENSV_INS5_IJNSA_ILi8EEESI_EEENS5_IJSI_SC_EEEEEEEvNS4_8identityENS4_23SM90_TMA_LOAD_MULTICASTES1C_vS1D_EENS_8epilogue10collective6detail29Sm90TmaWarpSpecializedAdapterINS1H_15DefaultEpilogueISK_SL_SL_NS1G_6thread17LinearCombinationISK_Li1EffLNS1L_9ScaleType4KindE0ELNS_15FloatRoundStyleE2ESK_EENS1_15EpilogueDefaultEEEEEvvEEEEvNT_6ParamsE --------------------------
	.section	.nv.info._ZN7cutlass13device_kernelINS_4gemm6kernel13GemmUniversalIN4cute5tupleIJiiiiEEENS1_10collective13CollectiveMmaINS1_34MainloopSm90TmaGmmaWarpSpecializedILi15ENS5_IJNS4_1CILi2EEENSA_ILi1EEESC_EEENS1_35KernelTmaWarpSpecializedCooperativeEEENS5_IJNSA_ILi192EEENSA_ILi48EEENSA_ILi32EEEEEENS_10bfloat16_tENS5_IJlSC_lEEESK_SL_NS4_8TiledMMAINS4_8MMA_AtomIJNS4_4SM904GMMA27MMA_64x16x16_F32BF16BF16_SSILNSP_5MajorE0ELSR_0ELNSP_7ScaleInE1ELSS_1EEEEEENS4_6LayoutISD_NS5_IJSC_NSA_ILi0EEESW_EEEEENS5_IJNS4_10UnderscoreESZ_SZ_EEEEENS4_13SM90_TMA_LOADENS4_14ComposedLayoutINS4_7SwizzleILi2ELi4ELi3EEENS4_18smem_ptr_flag_bitsILi16EEENSV_INS5_IJNSA_ILi8EEESI_EEENS5_IJSI_SC_EEEEEEEvNS4_8identityENS4_23SM90_TMA_LOAD_MULTICASTES1C_vS1D_EENS_8epilogue10collective6detail29Sm90TmaWarpSpecializedAdapterINS1H_15DefaultEpilogueISK_SL_SL_NS1G_6thread17LinearCombinationISK_Li1EffLNS1L_9ScaleType4KindE0ELNS_15FloatRoundStyleE2ESK_EENS1_15EpilogueDefaultEEEEEvvEEEEvNT_6ParamsE,"",@"SHT_CUDA_INFO"
	.sectionflags	@""
	.align	4


	//----- nvinfo : EIATTR_CUDA_API_VERSION
	.align		4
        /*0000*/ 	.byte	0x04, 0x37
        /*0002*/ 	.short	(.L_21 - .L_20)
.L_20:
        /*0004*/ 	.word	0x00000082


	//----- nvinfo : EIATTR_KPARAM_INFO
	.align		4
.L_21:
        /*0008*/ 	.byte	0x04, 0x17
        /*000a*/ 	.short	(.L_23 - .L_22)
.L_22:
        /*000c*/ 	.word	0x00000000
        /*0010*/ 	.short	0x0000
        /*0012*/ 	.short	0x0070
        /*0014*/ 	.byte	0x00, 0xf0, 0x01, 0x10


	//----- nvinfo : EIATTR_SPARSE_MMA_MASK
	.align		4
.L_23:
        /*0018*/ 	.byte	0x03, 0x50
        /*001a*/ 	.short	0x0000


	//----- nvinfo : EIATTR_MAXREG_COUNT
	.align		4
        /*001c*/ 	.byte	0x03, 0x1b
        /*001e*/ 	.short	0x00a8


	//----- nvinfo : EIATTR_NUM_BARRIERS
	.align		4
        /*0020*/ 	.byte	0x02, 0x4c
        /*0022*/ 	.byte	0x01
	.zero		1


	//----- nvinfo : EIATTR_EXTERNS
	.align		4
        /*0024*/ 	.byte	0x04, 0x0f
        /*0026*/ 	.short	(.L_25 - .L_24)


	//   ....[0]....
	.align		4
.L_24:
        /*0028*/ 	.word	index@(__assertfail)


	//----- nvinfo : EIATTR_MERCURY_ISA_VERSION
	.align		4
.L_25:
        /*002c*/ 	.byte	0x03, 0x5f
        /*002e*/ 	.short	0x0101


	//----- nvinfo : EIATTR_INT_WARP_WIDE_INSTR_OFFSETS
	.align		4
        /*0030*/ 	.byte	0x04, 0x31
        /*0032*/ 	.short	(.L_27 - .L_26)


	//   ....[0]....
.L_26:
        /*0034*/ 	.word	0x00000610


	//   ....[1]....
        /*0038*/ 	.word	0x00000640


	//   ....[2]....
        /*003c*/ 	.word	0x00000800


	//----- nvinfo : EIATTR_COOP_GROUP_MASK_REGIDS
	.align		4
.L_27:
        /*0040*/ 	.byte	0x04, 0x29
        /*0042*/ 	.short	(.L_29 - .L_28)


	//   ....[0]....
.L_28:
        /*0044*/ 	.word	0xffffffff


	//   ....[1]....
        /*0048*/ 	.word	0xffffffff


	//   ....[2]....
        /*004c*/ 	.word	0xffffffff


	//   ....[3]....
        /*0050*/ 	.word	0xffffffff


	//   ....[4]....
        /*0054*/ 	.word	0xffffffff


	//   ....[5]....
        /*0058*/ 	.word	0xffffffff


	//----- nvinfo : EIATTR_COOP_GROUP_INSTR_OFFSETS
	.align		4
.L_29:
        /*005c*/ 	.byte	0x04, 0x28
        /*005e*/ 	.short	(.L_31 - .L_30)


	//   ....[0]....
.L_30:
        /*0060*/ 	.word	0x00000060


	//   ....[1]....
        /*0064*/ 	.word	0x00000070


	//   ....[2]....
        /*0068*/ 	.word	0x00000130


	//   ....[3]....
        /*006c*/ 	.word	0x00000460


	//   ....[4]....
        /*0070*/ 	.word	0x00000980


	//   ....[5]....
        /*0074*/ 	.word	0x000013c0


	//----- nvinfo : EIATTR_REG_RECONFIG
	.align		4
.L_31:
        /*0078*/ 	.byte	0x01, 0x54
	.zero		2


	//----- nvinfo : EIATTR_SYSCALL_OFFSETS
	.align		4
        /*007c*/ 	.byte	0x04, 0x46
        /*007e*/ 	.short	(.L_33 - .L_32)


	//   ....[0]....
.L_32:
        /*0080*/ 	.word	0x00001580


	//----- nvinfo : EIATTR_MBARRIER_INSTR_OFFSETS
	.align		4
.L_33:
        /*0084*/ 	.byte	0x04, 0x39
        /*0086*/ 	.short	(.L_35 - .L_34)


	//   ....[0]....
.L_34:
        /*0088*/ 	.word	0x00000250
        /*008c*/ 	.word	0x000000ff
        /*0090*/ 	.word	0x00000000
        /*0094*/ 	.short	0x0100
        /*0096*/ 	.byte	0x08
	.zero		1


	//   ....[1]....
        /*0098*/ 	.word	0x00000260
        /*009c*/ 	.word	0x000000ff
        /*00a0*/ 	.word	0x00000078
        /*00a4*/ 	.short	0x0100
        /*00a6*/ 	.byte	0x08
	.zero		1


	//   ....[2]....
        /*00a8*/ 	.word	0x00000270
        /*00ac*/ 	.word	0x000000ff
        /*00b0*/ 	.word	0x00000008
        /*00b4*/ 	.short	0x0100
        /*00b6*/ 	.byte	0x08
	.zero		1


	//   ....[3]....
        /*00b8*/ 	.word	0x00000280
        /*00bc*/ 	.word	0x000000ff
        /*00c0*/ 	.word	0x00000080
        /*00c4*/ 	.short	0x0100
        /*00c6*/ 	.byte	0x08
	.zero		1


	//   ....[4]....
        /*00c8*/ 	.word	0x00000290
        /*00cc*/ 	.word	0x000000ff
        /*00d0*/ 	.word	0x00000010
        /*00d4*/ 	.short	0x0100
        /*00d6*/ 	.byte	0x08
	.zero		1


	//   ....[5]....
        /*00d8*/ 	.word	0x000002a0
        /*00dc*/ 	.word	0x000000ff
        /*00e0*/ 	.word	0x00000088
        /*00e4*/ 	.short	0x0100
        /*00e6*/ 	.byte	0x08
	.zero		1


	//   ....[6]....
        /*00e8*/ 	.word	0x000002b0
        /*00ec*/ 	.word	0x000000ff
        /*00f0*/ 	.word	0x00000018
        /*00f4*/ 	.short	0x0100
        /*00f6*/ 	.byte	0x08
	.zero		1


	//   ....[7]....
        /*00f8*/ 	.word	0x000002c0
        /*00fc*/ 	.word	0x000000ff
        /*0100*/ 	.word	0x00000090
        /*0104*/ 	.short	0x0100
        /*0106*/ 	.byte	0x08
	.zero		1


	//   ....[8]....
        /*0108*/ 	.word	0x000002d0
        /*010c*/ 	.word	0x000000ff
        /*0110*/ 	.word	0x00000020
        /*0114*/ 	.short	0x0100
        /*0116*/ 	.byte	0x08
	.zero		1


	//   ....[9]....
        /*0118*/ 	.word	0x000002e0
        /*011c*/ 	.word	0x000000ff
        /*0120*/ 	.word	0x00000098
        /*0124*/ 	.short	0x0100
        /*0126*/ 	.byte	0x08
	.zero		1


	//   ....[10]....
        /*0128*/ 	.word	0x000002f0
        /*012c*/ 	.word	0x000000ff
        /*0130*/ 	.word	0x00000028
        /*0134*/ 	.short	0x0100
        /*0136*/ 	.byte	0x08
	.zero		1


	//   ....[11]....
        /*0138*/ 	.word	0x00000300
        /*013c*/ 	.word	0x000000ff
        /*0140*/ 	.word	0x000000a0
        /*0144*/ 	.short	0x0100
        /*0146*/ 	.byte	0x08
	.zero		1


	//   ....[12]....
        /*0148*/ 	.word	0x00000310
        /*014c*/ 	.word	0x000000ff
        /*0150*/ 	.word	0x00000030
        /*0154*/ 	.short	0x0100
        /*0156*/ 	.byte	0x08
	.zero		1


	//   ....[13]....
        /*0158*/ 	.word	0x00000320
        /*015c*/ 	.word	0x000000ff
        /*0160*/ 	.word	0x000000a8
        /*0164*/ 	.short	0x0100
        /*0166*/ 	.byte	0x08
	.zero		1


	//   ....[14]....
        /*0168*/ 	.word	0x00000330
        /*016c*/ 	.word	0x000000ff
        /*0170*/ 	.word	0x00000038
        /*0174*/ 	.short	0x0100
        /*0176*/ 	.byte	0x08
	.zero		1


	//   ....[15]....
        /*0178*/ 	.word	0x00000340
        /*017c*/ 	.word	0x000000ff
        /*0180*/ 	.word	0x000000b0
        /*0184*/ 	.short	0x0100
        /*0186*/ 	.byte	0x08
	.zero		1


	//   ....[16]....
        /*0188*/ 	.word	0x00000350
        /*018c*/ 	.word	0x000000ff
        /*0190*/ 	.word	0x00000040
        /*0194*/ 	.short	0x0100
        /*0196*/ 	.byte	0x08
	.zero		1


	//   ....[17]....
        /*0198*/ 	.word	0x00000360
        /*019c*/ 	.word	0x000000ff
        /*01a0*/ 	.word	0x000000b8
        /*01a4*/ 	.short	0x0100
        /*01a6*/ 	.byte	0x08
	.zero		1


	//   ....[18]....
        /*01a8*/ 	.word	0x00000370
        /*01ac*/ 	.word	0x000000ff
        /*01b0*/ 	.word	0x00000048
        /*01b4*/ 	.short	0x0100
        /*01b6*/ 	.byte	0x08
	.zero		1


	//   ....[19]....
        /*01b8*/ 	.word	0x00000380
        /*01bc*/ 	.word	0x000000ff
        /*01c0*/ 	.word	0x000000c0
        /*01c4*/ 	.short	0x0100
        /*01c6*/ 	.byte	0x08
	.zero		1


	//   ....[20]....
        /*01c8*/ 	.word	0x00000390
        /*01cc*/ 	.word	0x000000ff
        /*01d0*/ 	.word	0x00000050
        /*01d4*/ 	.short	0x0100
        /*01d6*/ 	.byte	0x08
	.zero		1


	//   ....[21]....
        /*01d8*/ 	.word	0x000003a0
        /*01dc*/ 	.word	0x000000ff
        /*01e0*/ 	.word	0x000000c8
        /*01e4*/ 	.short	0x0100
        /*01e6*/ 	.byte	0x08
	.zero		1


	//   ....[22]....
        /*01e8*/ 	.word	0x000003b0
        /*01ec*/ 	.word	0x000000ff
        /*01f0*/ 	.word	0x00000058
        /*01f4*/ 	.short	0x0100
        /*01f6*/ 	.byte	0x08
	.zero		1


	//   ....[23]....
        /*01f8*/ 	.word	0x000003c0
        /*01fc*/ 	.word	0x000000ff
        /*0200*/ 	.word	0x000000d0
        /*0204*/ 	.short	0x0100
        /*0206*/ 	.byte	0x08
	.zero		1


	//   ....[24]....
        /*0208*/ 	.word	0x000003d0
        /*020c*/ 	.word	0x000000ff
        /*0210*/ 	.word	0x00000060
        /*0214*/ 	.short	0x0100
        /*0216*/ 	.byte	0x08
	.zero		1


	//   ....[25]....
        /*0218*/ 	.word	0x000003e0
        /*021c*/ 	.word	0x000000ff
        /*0220*/ 	.word	0x000000d8
        /*0224*/ 	.short	0x0100
        /*0226*/ 	.byte	0x08
	.zero		1


	//   ....[26]....
        /*0228*/ 	.word	0x000003f0
        /*022c*/ 	.word	0x000000ff
        /*0230*/ 	.word	0x00000068
        /*0234*/ 	.short	0x0100
        /*0236*/ 	.byte	0x08
	.zero		1


	//   ....[27]....
        /*0238*/ 	.word	0x00000400
        /*023c*/ 	.word	0x000000ff
        /*0240*/ 	.word	0x000000e0
        /*0244*/ 	.short	0x0100
        /*0246*/ 	.byte	0x08
	.zero		1


	//   ....[28]....
        /*0248*/ 	.word	0x00000410
        /*024c*/ 	.word	0x000000ff
        /*0250*/ 	.word	0x00000070
        /*0254*/ 	.short	0x0100
        /*0256*/ 	.byte	0x08
	.zero		1


	//   ....[29]....
        /*0258*/ 	.word	0x00000420
        /*025c*/ 	.word	0x000000ff
        /*0260*/ 	.word	0x000000e8
        /*0264*/ 	.short	0x0100
        /*0266*/ 	.byte	0x08
	.zero		1


	//   ....[30]....
        /*0268*/ 	.word	0x00000880
        /*026c*/ 	.word	0x000000ff
        /*0270*/ 	.word	0x00000100
        /*0274*/ 	.short	0x0100
        /*0276*/ 	.byte	0x06
	.zero		1


	//   ....[31]....
        /*0278*/ 	.word	0x00000910
        /*027c*/ 	.word	0x000000ff
        /*0280*/ 	.word	0x00000108
        /*0284*/ 	.short	0x0100
        /*0286*/ 	.byte	0x06
	.zero		1


	//   ....[32]....
        /*0288*/ 	.word	0x00001600
        /*028c*/ 	.word	0x00000003
        /*0290*/ 	.word	0x00000000
        /*0294*/ 	.short	0x010a
        /*0296*/ 	.byte	0x3f
	.zero		1


	//   ....[33]....
        /*0298*/ 	.word	0x00001640
        /*029c*/ 	.word	0x00000003
        /*02a0*/ 	.word	0x00000000
        /*02a4*/ 	.short	0x010a
        /*02a6*/ 	.byte	0x3f
	.zero		1


	//   ....[34]....
        /*02a8*/ 	.word	0x00001ca0
        /*02ac*/ 	.word	0x000000ff
        /*02b0*/ 	.word	0x00000000
        /*02b4*/ 	.short	0x010a
        /*02b6*/ 	.byte	0x07
	.zero		1


	//   ....[35]....
        /*02b8*/ 	.word	0x00001ce0
        /*02bc*/ 	.word	0x000000ff
        /*02c0*/ 	.word	0x00000000
        /*02c4*/ 	.short	0x010a
        /*02c6*/ 	.byte	0x07
	.zero		1


	//   ....[36]....
        /*02c8*/ 	.word	0x00002220
        /*02cc*/ 	.word	0x00000005
        /*02d0*/ 	.word	0x00000000
        /*02d4*/ 	.short	0x0101
        /*02d6*/ 	.byte	0x3f
	.zero		1


	//   ....[37]....
        /*02d8*/ 	.word	0x000023e0
        /*02dc*/ 	.word	0x00000003
        /*02e0*/ 	.word	0x00000000
        /*02e4*/ 	.short	0x0101
        /*02e6*/ 	.byte	0x3f
	.zero		1


	//   ....[38]....
        /*02e8*/ 	.word	0x00006940
        /*02ec*/ 	.word	0x00000014
        /*02f0*/ 	.word	0x00000078
        /*02f4*/ 	.short	0x010a
        /*02f6*/ 	.byte	0x3f
	.zero		1


	//   ....[39]....
        /*02f8*/ 	.word	0x00006cc0
        /*02fc*/ 	.word	0x00000003
        /*0300*/ 	.word	0x00000108
        /*0304*/ 	.short	0x0101
        /*0306*/ 	.byte	0x3f
	.zero		1


	//   ....[40]....
        /*0308*/ 	.word	0x00007410
        /*030c*/ 	.word	0x00000007
        /*0310*/ 	.word	0x00000000
        /*0314*/ 	.short	0x010a
        /*0316*/ 	.byte	0x3f
	.zero		1


	//   ....[41]....
        /*0318*/ 	.word	0x00007490
        /*031c*/ 	.word	0x00000008
        /*0320*/ 	.word	0x00000000
        /*0324*/ 	.short	0x010a
        /*0326*/ 	.byte	0x3f
	.zero		1


	//   ....[42]....
        /*0328*/ 	.word	0x00007520
        /*032c*/ 	.word	0x00000009
        /*0330*/ 	.word	0x00000000
        /*0334*/ 	.short	0x010a
        /*0336*/ 	.byte	0x3f
	.zero		1


	//   ....[43]....
        /*0338*/ 	.word	0x000075b0
        /*033c*/ 	.word	0x00000008
        /*0340*/ 	.word	0x00000000
        /*0344*/ 	.short	0x010a
        /*0346*/ 	.byte	0x3f
	.zero		1


	//   ....[44]....
        /*0348*/ 	.word	0x00007640
        /*034c*/ 	.word	0x00000009
        /*0350*/ 	.word	0x00000000
        /*0354*/ 	.short	0x010a
        /*0356*/ 	.byte	0x3f
	.zero		1


	//   ....[45]....
        /*0358*/ 	.word	0x000076d0
        /*035c*/ 	.word	0x00000008
        /*0360*/ 	.word	0x00000000
        /*0364*/ 	.short	0x010a
        /*0366*/ 	.byte	0x3f
	.zero		1


	//   ....[46]....
        /*0368*/ 	.word	0x00007760
        /*036c*/ 	.word	0x00000009
        /*0370*/ 	.word	0x00000000
        /*0374*/ 	.short	0x010a
        /*0376*/ 	.byte	0x3f
	.zero		1


	//   ....[47]....
        /*0378*/ 	.word	0x000077f0
        /*037c*/ 	.word	0x00000008
        /*0380*/ 	.word	0x00000000
        /*0384*/ 	.short	0x010a
        /*0386*/ 	.byte	0x3f
	.zero		1


	//   ....[48]....
        /*0388*/ 	.word	0x00007880
        /*038c*/ 	.word	0x00000009
        /*0390*/ 	.word	0x00000000
        /*0394*/ 	.short	0x010a
        /*0396*/ 	.byte	0x3f
	.zero		1


	//   ....[49]....
        /*0398*/ 	.word	0x00007910
        /*039c*/ 	.word	0x00000008
        /*03a0*/ 	.word	0x00000000
        /*03a4*/ 	.short	0x010a
        /*03a6*/ 	.byte	0x3f
	.zero		1


	//   ....[50]....
        /*03a8*/ 	.word	0x000079a0
        /*03ac*/ 	.word	0x00000009
        /*03b0*/ 	.word	0x00000000
        /*03b4*/ 	.short	0x010a
        /*03b6*/ 	.byte	0x3f
	.zero		1


	//   ....[51]....
        /*03b8*/ 	.word	0x00007a30
        /*03bc*/ 	.word	0x00000008
        /*03c0*/ 	.word	0x00000000
        /*03c4*/ 	.short	0x010a
        /*03c6*/ 	.byte	0x3f
	.zero		1


	//   ....[52]....
        /*03c8*/ 	.word	0x00007ac0
        /*03cc*/ 	.word	0x00000009
        /*03d0*/ 	.word	0x00000000
        /*03d4*/ 	.short	0x010a
        /*03d6*/ 	.byte	0x3f
	.zero		1


	//   ....[53]....
        /*03d8*/ 	.word	0x00007b50
        /*03dc*/ 	.word	0x00000006
        /*03e0*/ 	.word	0x00000000
        /*03e4*/ 	.short	0x010a
        /*03e6*/ 	.byte	0x3f
	.zero		1


	//   ....[54]....
        /*03e8*/ 	.word	0x00007be0
        /*03ec*/ 	.word	0x00000003
        /*03f0*/ 	.word	0x00000000
        /*03f4*/ 	.short	0x010a
        /*03f6*/ 	.byte	0x3f
	.zero		1


	//   ....[55]....
        /*03f8*/ 	.word	0x00007c40
        /*03fc*/ 	.word	0x00000003
        /*0400*/ 	.word	0x00000000
        /*0404*/ 	.short	0x010a
        /*0406*/ 	.byte	0x3f
	.zero		1


	//   ....[56]....
        /*0408*/ 	.word	0x00007ca0
        /*040c*/ 	.word	0x00000006
        /*0410*/ 	.word	0x00000000
        /*0414*/ 	.short	0x010a
        /*0416*/ 	.byte	0x3f
	.zero		1


	//   ....[57]....
        /*0418*/ 	.word	0x00007d70
        /*041c*/ 	.word	0x00000014
        /*0420*/ 	.word	0x00000078
        /*0424*/ 	.short	0x010a
        /*0426*/ 	.byte	0x3f
	.zero		1


	//   ....[58]....
        /*0428*/ 	.word	0x00007e40
        /*042c*/ 	.word	0x00000007
        /*0430*/ 	.word	0x00000000
        /*0434*/ 	.short	0x010a
        /*0436*/ 	.byte	0x3f
	.zero		1


	//   ....[59]....
        /*0438*/ 	.word	0x00007e90
        /*043c*/ 	.word	0x00000008
        /*0440*/ 	.word	0x00000000
        /*0444*/ 	.short	0x010a
        /*0446*/ 	.byte	0x3f
	.zero		1


	//   ....[60]....
        /*0448*/ 	.word	0x00007ee0
        /*044c*/ 	.word	0x00000009
        /*0450*/ 	.word	0x00000000
        /*0454*/ 	.short	0x010a
        /*0456*/ 	.byte	0x3f
	.zero		1


	//   ....[61]....
        /*0458*/ 	.word	0x00007f30
        /*045c*/ 	.word	0x00000008
        /*0460*/ 	.word	0x00000000
        /*0464*/ 	.short	0x010a
        /*0466*/ 	.byte	0x3f
	.zero		1


	//   ....[62]....
        /*0468*/ 	.word	0x00007f80
        /*046c*/ 	.word	0x00000009
        /*0470*/ 	.word	0x00000000
        /*0474*/ 	.short	0x010a
        /*0476*/ 	.byte	0x3f
	.zero		1


	//   ....[63]....
        /*0478*/ 	.word	0x00007fd0
        /*047c*/ 	.word	0x00000008
        /*0480*/ 	.word	0x00000000
        /*0484*/ 	.short	0x010a
        /*0486*/ 	.byte	0x3f
	.zero		1


	//   ....[64]....
        /*0488*/ 	.word	0x00008020
        /*048c*/ 	.word	0x00000009
        /*0490*/ 	.word	0x00000000
        /*0494*/ 	.short	0x010a
        /*0496*/ 	.byte	0x3f
	.zero		1


	//   ....[65]....
        /*0498*/ 	.word	0x00008070
        /*049c*/ 	.word	0x00000008
        /*04a0*/ 	.word	0x00000000
        /*04a4*/ 	.short	0x010a
        /*04a6*/ 	.byte	0x3f
	.zero		1


	//   ....[66]....
        /*04a8*/ 	.word	0x000080c0
        /*04ac*/ 	.word	0x00000009
        /*04b0*/ 	.word	0x00000000
        /*04b4*/ 	.short	0x010a
        /*04b6*/ 	.byte	0x3f
	.zero		1


	//   ....[67]....
        /*04b8*/ 	.word	0x00008110
        /*04bc*/ 	.word	0x00000008
        /*04c0*/ 	.word	0x00000000
        /*04c4*/ 	.short	0x010a
        /*04c6*/ 	.byte	0x3f
	.zero		1


	//   ....[68]....
        /*04c8*/ 	.word	0x00008160
        /*04cc*/ 	.word	0x00000009
        /*04d0*/ 	.word	0x00000000
        /*04d4*/ 	.short	0x010a
        /*04d6*/ 	.byte	0x3f
	.zero		1


	//   ....[69]....
        /*04d8*/ 	.word	0x000081b0
        /*04dc*/ 	.word	0x00000008
        /*04e0*/ 	.word	0x00000000
        /*04e4*/ 	.short	0x010a
        /*04e6*/ 	.byte	0x3f
	.zero		1


	//   ....[70]....
        /*04e8*/ 	.word	0x00008200
        /*04ec*/ 	.word	0x00000009
        /*04f0*/ 	.word	0x00000000
        /*04f4*/ 	.short	0x010a
        /*04f6*/ 	.byte	0x3f
	.zero		1


	//   ....[71]....
        /*04f8*/ 	.word	0x00008250
        /*04fc*/ 	.word	0x00000006
        /*0500*/ 	.word	0x00000000
        /*0504*/ 	.short	0x010a
        /*0506*/ 	.byte	0x3f
	.zero		1


	//----- nvinfo : EIATTR_NUM_MBARRIERS
	.align		4
.L_35:
        /*0508*/ 	.byte	0x03, 0x38
        /*050a*/ 	.short	0x0020


	//----- nvinfo : EIATTR_EXIT_INSTR_OFFSETS
	.align		4
        /*050c*/ 	.byte	0x04, 0x1c
        /*050e*/ 	.short	(.L_37 - .L_36)


	//   ....[0]....
.L_36:
        /*0510*/ 	.word	0x00000ae0


	//   ....[1]....
        /*0514*/ 	.word	0x000012f0


	//   ....[2]....
        /*0518*/ 	.word	0x00006070


	//   ....[3]....
        /*051c*/ 	.word	0x000065d0


	//   ....[4]....
        /*0520*/ 	.word	0x00007c30


	//----- nvinfo : EIATTR_MAX_THREADS
	.align		4
.L_37:
        /*0524*/ 	.byte	0x04, 0x05
        /*0526*/ 	.short	(.L_39 - .L_38)
.L_38:
        /*0528*/ 	.word	0x00000180
        /*052c*/ 	.word	0x00000001
        /*0530*/ 	.word	0x00000001


	//----- nvinfo : EIATTR_CRS_STACK_SIZE
	.align		4
.L_39:
        /*0534*/ 	.byte	0x04, 0x1e
        /*0536*/ 	.short	(.L_41 - .L_40)
.L_40:
        /*0538*/ 	.word	0x00000000


	//----- nvinfo : EIATTR_CBANK_PARAM_SIZE
	.align		4
.L_41:
        /*053c*/ 	.byte	0x03, 0x19
        /*053e*/ 	.short	0x0470


	//----- nvinfo : EIATTR_PARAM_CBANK
	.align		4
        /*0540*/ 	.byte	0x04, 0x0a
        /*0542*/ 	.short	(.L_43 - .L_42)
	.align		4
.L_42:
        /*0544*/ 	.word	index@(.nv.constant0._ZN7cutlass13device_kernelINS_4gemm6kernel13GemmUniversalIN4cute5tupleIJiiiiEEENS1_10collective13CollectiveMmaINS1_34MainloopSm90TmaGmmaWarpSpecializedILi15ENS5_IJNS4_1CILi2EEENSA_ILi1EEESC_EEENS1_35KernelTmaWarpSpecializedCooperativeEEENS5_IJNSA_ILi192EEENSA_ILi48EEENSA_ILi32EEEEEENS_10bfloat16_tENS5_IJlSC_lEEESK_SL_NS4_8TiledMMAINS4_8MMA_AtomIJNS4_4SM904GMMA27MMA_64x16x16_F32BF16BF16_SSILNSP_5MajorE0ELSR_0ELNSP_7ScaleInE1ELSS_1EEEEEENS4_6LayoutISD_NS5_IJSC_NSA_ILi0EEESW_EEEEENS5_IJNS4_10UnderscoreESZ_SZ_EEEEENS4_13SM90_TMA_LOADENS4_14ComposedLayoutINS4_7SwizzleILi2ELi4ELi3EEENS4_18smem_ptr_flag_bitsILi16EEENSV_INS5_IJNSA_ILi8EEESI_EEENS5_IJSI_SC_EEEEEEEvNS4_8identityENS4_23SM90_TMA_LOAD_MULTICASTES1C_vS1D_EENS_8epilogue10collective6detail29Sm90TmaWarpSpecializedAdapterINS1H_15DefaultEpilogueISK_SL_SL_NS1G_6thread17LinearCombinationISK_Li1EffLNS1L_9ScaleType4KindE0ELNS_15FloatRoundStyleE2ESK_EENS1_15EpilogueDefaultEEEEEvvEEEEvNT_6ParamsE)
        /*0548*/ 	.short	0x0210
        /*054a*/ 	.short	0x0470


	//----- nvinfo : EIATTR_SW_WAR
	.align		4
.L_43:
        /*054c*/ 	.byte	0x04, 0x36
        /*054e*/ 	.short	(.L_45 - .L_44)
.L_44:
        /*0550*/ 	.word	0x00000008
.L_45:


//--------------------- .nv.callgraph             --------------------------
	.section	.nv.callgraph,"",@"SHT_CUDA_CALLGRAPH"
	.align	4
	.sectionentsize	8
	.align		4
        /*0000*/ 	.word	0x00000000
	.align		4
        /*0004*/ 	.word	0xffffffff
	.align		4
        /*0008*/ 	.word	index@(_ZN7cutlass13device_kernelINS_4gemm6kernel13GemmUniversalIN4cute5tupleIJiiiiEEENS1_10collective13CollectiveMmaINS1_34MainloopSm90TmaGmmaWarpSpecializedILi15ENS5_IJNS4_1CILi2EEENSA_ILi1EEESC_EEENS1_35KernelTmaWarpSpecializedCooperativeEEENS5_IJNSA_ILi192EEENSA_ILi48EEENSA_ILi32EEEEEENS_10bfloat16_tENS5_IJlSC_lEEESK_SL_NS4_8TiledMMAINS4_8MMA_AtomIJNS4_4SM904GMMA27MMA_64x16x16_F32BF16BF16_SSILNSP_5MajorE0ELSR_0ELNSP_7ScaleInE1ELSS_1EEEEEENS4_6LayoutISD_NS5_IJSC_NSA_ILi0EEESW_EEEEENS5_IJNS4_10UnderscoreESZ_SZ_EEEEENS4_13SM90_TMA_LOADENS4_14ComposedLayoutINS4_7SwizzleILi2ELi4ELi3EEENS4_18smem_ptr_flag_bitsILi16EEENSV_INS5_IJNSA_ILi8EEESI_EEENS5_IJSI_SC_EEEEEEEvNS4_8identityENS4_23SM90_TMA_LOAD_MULTICASTES1C_vS1D_EENS_8epilogue10collective6detail29Sm90TmaWarpSpecializedAdapterINS1H_15DefaultEpilogueISK_SL_SL_NS1G_6thread17LinearCombinationISK_Li1EffLNS1L_9ScaleType4KindE0ELNS_15FloatRoundStyleE2ESK_EENS1_15EpilogueDefaultEEEEEvvEEEEvNT_6ParamsE)
	.align		4
        /*000c*/ 	.word	index@(__assertfail)
	.align		4
        /*0010*/ 	.word	0x00000000
	.align		4
        /*0014*/ 	.word	0xfffffffe
	.align		4
        /*0018*/ 	.word	0x00000000
	.align		4
        /*001c*/ 	.word	0xfffffffd
	.align		4
        /*0020*/ 	.word	0x00000000
	.align		4
        /*0024*/ 	.word	0xfffffffc


//--------------------- .nv.constant4             --------------------------
	.section	.nv.constant4,"a",@progbits
	.align	8
	.align		8
.nv.constant4:
        /*0000*/ 	.dword	__assertfail
	.align		8
        /*0008*/ 	.dword	__unnamed_1
	.align		8
        /*0010*/ 	.dword	_ZN40_INTERNAL_c6ab266c_4_k_cu_82bf2f76_124774cuda3std3__45__cpo5beginE
	.align		8
        /*0018*/ 	.dword	_ZN40_INTERNAL_c6ab266c_4_k_cu_82bf2f76_124774cuda3std3__45__cpo3endE
	.align		8
        /*0020*/ 	.dword	_ZN40_INTERNAL_c6ab266c_4_k_cu_82bf2f76_124774cuda3std3__45__cpo6cbeginE
	.align		8
        /*0028*/ 	.dword	_ZN40_INTERNAL_c6ab266c_4_k_cu_82bf2f76_124774cuda3std3__45__cpo4cendE
	.align		8
        /*0030*/ 	.dword	_ZN40_INTERNAL_c6ab266c_4_k_cu_82bf2f76_124774cuda3std3__442_GLOBAL__N__c6ab266c_4_k_cu_82bf2f76_124776ignoreE
	.align		8
        /*0038*/ 	.dword	_ZN40_INTERNAL_c6ab266c_4_k_cu_82bf2f76_124774cuda3std3__419piecewise_constructE
	.align		8
        /*0040*/ 	.dword	_ZN40_INTERNAL_c6ab266c_4_k_cu_82bf2f76_124774cuda3std3__48in_placeE
	.align		8
        /*0048*/ 	.dword	_ZN40_INTERNAL_c6ab266c_4_k_cu_82bf2f76_124774cuda3std6ranges3__45__cpo4swapE
	.align		8
        /*0050*/ 	.dword	_ZN40_INTERNAL_c6ab266c_4_k_cu_82bf2f76_124774cuda3std6ranges3__45__cpo9iter_moveE
	.align		8
        /*0058*/ 	.dword	_ZN40_INTERNAL_c6ab266c_4_k_cu_82bf2f76_124774cute7productE
	.align		8
        /*0060*/ 	.dword	_ZN40_INTERNAL_c6ab266c_4_k_cu_82bf2f76_124774cute1_E
	.align		8
        /*0068*/ 	.dword	$str$22
	.align		8
        /*0070*/ 	.dword	$str$23


//--------------------- .text._ZN7cutlass13device_kernelINS_4gemm6kernel13GemmUniversalIN4cute5tupleIJiiiiEEENS1_10collective13CollectiveMmaINS1_34MainloopSm90TmaGmmaWarpSpecializedILi15ENS5_IJNS4_1CILi2EEENSA_ILi1EEESC_EEENS1_35KernelTmaWarpSpecializedCooperativeEEENS5_IJNSA_ILi192EEENSA_ILi48EEENSA_ILi32EEEEEENS_10bfloat16_tENS5_IJlSC_lEEESK_SL_NS4_8TiledMMAINS4_8MMA_AtomIJNS4_4SM904GMMA27MMA_64x16x16_F32BF16BF16_SSILNSP_5MajorE0ELSR_0ELNSP_7ScaleInE1ELSS_1EEEEEENS4_6LayoutISD_NS5_IJSC_NSA_ILi0EEESW_EEEEENS5_IJNS4_10UnderscoreESZ_SZ_EEEEENS4_13SM90_TMA_LOADENS4_14ComposedLayoutINS4_7SwizzleILi2ELi4ELi3EEENS4_18smem_ptr_flag_bitsILi16EEENSV_INS5_IJNSA_ILi8EEESI_EEENS5_IJSI_SC_EEEEEEEvNS4_8identityENS4_23SM90_TMA_LOAD_MULTICASTES1C_vS1D_EENS_8epilogue10collective6detail29Sm90TmaWarpSpecializedAdapterINS1H_15DefaultEpilogueISK_SL_SL_NS1G_6thread17LinearCombinationISK_Li1EffLNS1L_9ScaleType4KindE0ELNS_15FloatRoundStyleE2ESK_EENS1_15EpilogueDefaultEEEEEvvEEEEvNT_6ParamsE --------------------------
	.section	.text._ZN7cutlass13device_kernelINS_4gemm6kernel13GemmUniversalIN4cute5tupleIJiiiiEEENS1_10collective13CollectiveMmaINS1_34MainloopSm90TmaGmmaWarpSpecializedILi15ENS5_IJNS4_1CILi2EEENSA_ILi1EEESC_EEENS1_35KernelTmaWarpSpecializedCooperativeEEENS5_IJNSA_ILi192EEENSA_ILi48EEENSA_ILi32EEEEEENS_10bfloat16_tENS5_IJlSC_lEEESK_SL_NS4_8TiledMMAINS4_8MMA_AtomIJNS4_4SM904GMMA27MMA_64x16x16_F32BF16BF16_SSILNSP_5MajorE0ELSR_0ELNSP_7ScaleInE1ELSS_1EEEEEENS4_6LayoutISD_NS5_IJSC_NSA_ILi0EEESW_EEEEENS5_IJNS4_10UnderscoreESZ_SZ_EEEEENS4_13SM90_TMA_LOADENS4_14ComposedLayoutINS4_7SwizzleILi2ELi4ELi3EEENS4_18smem_ptr_flag_bitsILi16EEENSV_INS5_IJNSA_ILi8EEESI_EEENS5_IJSI_SC_EEEEEEEvNS4_8identityENS4_23SM90_TMA_LOAD_MULTICASTES1C_vS1D_EENS_8epilogue10collective6detail29Sm90TmaWarpSpecializedAdapterINS1H_15DefaultEpilogueISK_SL_SL_NS1G_6thread17LinearCombinationISK_Li1EffLNS1L_9ScaleType4KindE0ELNS_15FloatRoundStyleE2ESK_EENS1_15EpilogueDefaultEEEEEvvEEEEvNT_6ParamsE,"ax",@progbits
	.align	128
.text._ZN7cutlass13device_kernelINS_4gemm6kernel13GemmUniversalIN4cute5tupleIJiiiiEEENS1_10collective13CollectiveMmaINS1_34MainloopSm90TmaGmmaWarpSpecializedILi15ENS5_IJNS4_1CILi2EEENSA_ILi1EEESC_EEENS1_35KernelTmaWarpSpecializedCooperativeEEENS5_IJNSA_ILi192EEENSA_ILi48EEENSA_ILi32EEEEEENS_10bfloat16_tENS5_IJlSC_lEEESK_SL_NS4_8TiledMMAINS4_8MMA_AtomIJNS4_4SM904GMMA27MMA_64x16x16_F32BF16BF16_SSILNSP_5MajorE0ELSR_0ELNSP_7ScaleInE1ELSS_1EEEEEENS4_6LayoutISD_NS5_IJSC_NSA_ILi0EEESW_EEEEENS5_IJNS4_10UnderscoreESZ_SZ_EEEEENS4_13SM90_TMA_LOADENS4_14ComposedLayoutINS4_7SwizzleILi2ELi4ELi3EEENS4_18smem_ptr_flag_bitsILi16EEENSV_INS5_IJNSA_ILi8EEESI_EEENS5_IJSI_SC_EEEEEEEvNS4_8identityENS4_23SM90_TMA_LOAD_MULTICASTES1C_vS1D_EENS_8epilogue10collective6detail29Sm90TmaWarpSpecializedAdapterINS1H_15DefaultEpilogueISK_SL_SL_NS1G_6thread17LinearCombinationISK_Li1EffLNS1L_9ScaleType4KindE0ELNS_15FloatRoundStyleE2ESK_EENS1_15EpilogueDefaultEEEEEvvEEEEvNT_6ParamsE:
        .type           _ZN7cutlass13device_kernelINS_4gemm6kernel13GemmUniversalIN4cute5tupleIJiiiiEEENS1_10collective13CollectiveMmaINS1_34MainloopSm90TmaGmmaWarpSpecializedILi15ENS5_IJNS4_1CILi2EEENSA_ILi1EEESC_EEENS1_35KernelTmaWarpSpecializedCooperativeEEENS5_IJNSA_ILi192EEENSA_ILi48EEENSA_ILi32EEEEEENS_10bfloat16_tENS5_IJlSC_lEEESK_SL_NS4_8TiledMMAINS4_8MMA_AtomIJNS4_4SM904GMMA27MMA_64x16x16_F32BF16BF16_SSILNSP_5MajorE0ELSR_0ELNSP_7ScaleInE1ELSS_1EEEEEENS4_6LayoutISD_NS5_IJSC_NSA_ILi0EEESW_EEEEENS5_IJNS4_10UnderscoreESZ_SZ_EEEEENS4_13SM90_TMA_LOADENS4_14ComposedLayoutINS4_7SwizzleILi2ELi4ELi3EEENS4_18smem_ptr_flag_bitsILi16EEENSV_INS5_IJNSA_ILi8EEESI_EEENS5_IJSI_SC_EEEEEEEvNS4_8identityENS4_23SM90_TMA_LOAD_MULTICASTES1C_vS1D_EENS_8epilogue10collective6detail29Sm90TmaWarpSpecializedAdapterINS1H_15DefaultEpilogueISK_SL_SL_NS1G_6thread17LinearCombinationISK_Li1EffLNS1L_9ScaleType4KindE0ELNS_15FloatRoundStyleE2ESK_EENS1_15EpilogueDefaultEEEEEvvEEEEvNT_6ParamsE,@function
        .size           _ZN7cutlass13device_kernelINS_4gemm6kernel13GemmUniversalIN4cute5tupleIJiiiiEEENS1_10collective13CollectiveMmaINS1_34MainloopSm90TmaGmmaWarpSpecializedILi15ENS5_IJNS4_1CILi2EEENSA_ILi1EEESC_EEENS1_35KernelTmaWarpSpecializedCooperativeEEENS5_IJNSA_ILi192EEENSA_ILi48EEENSA_ILi32EEEEEENS_10bfloat16_tENS5_IJlSC_lEEESK_SL_NS4_8TiledMMAINS4_8MMA_AtomIJNS4_4SM904GMMA27MMA_64x16x16_F32BF16BF16_SSILNSP_5MajorE0ELSR_0ELNSP_7ScaleInE1ELSS_1EEEEEENS4_6LayoutISD_NS5_IJSC_NSA_ILi0EEESW_EEEEENS5_IJNS4_10UnderscoreESZ_SZ_EEEEENS4_13SM90_TMA_LOADENS4_14ComposedLayoutINS4_7SwizzleILi2ELi4ELi3EEENS4_18smem_ptr_flag_bitsILi16EEENSV_INS5_IJNSA_ILi8EEESI_EEENS5_IJSI_SC_EEEEEEEvNS4_8identityENS4_23SM90_TMA_LOAD_MULTICASTES1C_vS1D_EENS_8epilogue10collective6detail29Sm90TmaWarpSpecializedAdapterINS1H_15DefaultEpilogueISK_SL_SL_NS1G_6thread17LinearCombinationISK_Li1EffLNS1L_9ScaleType4KindE0ELNS_15FloatRoundStyleE2ESK_EENS1_15EpilogueDefaultEEEEEvvEEEEvNT_6ParamsE,(.L_x_186 - _ZN7cutlass13device_kernelINS_4gemm6kernel13GemmUniversalIN4cute5tupleIJiiiiEEENS1_10collective13CollectiveMmaINS1_34MainloopSm90TmaGmmaWarpSpecializedILi15ENS5_IJNS4_1CILi2EEENSA_ILi1EEESC_EEENS1_35KernelTmaWarpSpecializedCooperativeEEENS5_IJNSA_ILi192EEENSA_ILi48EEENSA_ILi32EEEEEENS_10bfloat16_tENS5_IJlSC_lEEESK_SL_NS4_8TiledMMAINS4_8MMA_AtomIJNS4_4SM904GMMA27MMA_64x16x16_F32BF16BF16_SSILNSP_5MajorE0ELSR_0ELNSP_7ScaleInE1ELSS_1EEEEEENS4_6LayoutISD_NS5_IJSC_NSA_ILi0EEESW_EEEEENS5_IJNS4_10UnderscoreESZ_SZ_EEEEENS4_13SM90_TMA_LOADENS4_14ComposedLayoutINS4_7SwizzleILi2ELi4ELi3EEENS4_18smem_ptr_flag_bitsILi16EEENSV_INS5_IJNSA_ILi8EEESI_EEENS5_IJSI_SC_EEEEEEEvNS4_8identityENS4_23SM90_TMA_LOAD_MULTICASTES1C_vS1D_EENS_8epilogue10collective6detail29Sm90TmaWarpSpecializedAdapterINS1H_15DefaultEpilogueISK_SL_SL_NS1G_6thread17LinearCombinationISK_Li1EffLNS1L_9ScaleType4KindE0ELNS_15FloatRoundStyleE2ESK_EENS1_15EpilogueDefaultEEEEEvvEEEEvNT_6ParamsE)
        .other          _ZN7cutlass13device_kernelINS_4gemm6kernel13GemmUniversalIN4cute5tupleIJiiiiEEENS1_10collective13CollectiveMmaINS1_34MainloopSm90TmaGmmaWarpSpecializedILi15ENS5_IJNS4_1CILi2EEENSA_ILi1EEESC_EEENS1_35KernelTmaWarpSpecializedCooperativeEEENS5_IJNSA_ILi192EEENSA_ILi48EEENSA_ILi32EEEEEENS_10bfloat16_tENS5_IJlSC_lEEESK_SL_NS4_8TiledMMAINS4_8MMA_AtomIJNS4_4SM904GMMA27MMA_64x16x16_F32BF16BF16_SSILNSP_5MajorE0ELSR_0ELNSP_7ScaleInE1ELSS_1EEEEEENS4_6LayoutISD_NS5_IJSC_NSA_ILi0EEESW_EEEEENS5_IJNS4_10UnderscoreESZ_SZ_EEEEENS4_13SM90_TMA_LOADENS4_14ComposedLayoutINS4_7SwizzleILi2ELi4ELi3EEENS4_18smem_ptr_flag_bitsILi16EEENSV_INS5_IJNSA_ILi8EEESI_EEENS5_IJSI_SC_EEEEEEEvNS4_8identityENS4_23SM90_TMA_LOAD_MULTICASTES1C_vS1D_EENS_8epilogue10collective6detail29Sm90TmaWarpSpecializedAdapterINS1H_15DefaultEpilogueISK_SL_SL_NS1G_6thread17LinearCombinationISK_Li1EffLNS1L_9ScaleType4KindE0ELNS_15FloatRoundStyleE2ESK_EENS1_15EpilogueDefaultEEEEEvvEEEEvNT_6ParamsE,@"STO_CUDA_ENTRY STV_DEFAULT"
_ZN7cutlass13device_kernelINS_4gemm6kernel13GemmUniversalIN4cute5tupleIJiiiiEEENS1_10collective13CollectiveMmaINS1_34MainloopSm90TmaGmmaWarpSpecializedILi15ENS5_IJNS4_1CILi2EEENSA_ILi1EEESC_EEENS1_35KernelTmaWarpSpecializedCooperativeEEENS5_IJNSA_ILi192EEENSA_ILi48EEENSA_ILi32EEEEEENS_10bfloat16_tENS5_IJlSC_lEEESK_SL_NS4_8TiledMMAINS4_8MMA_AtomIJNS4_4SM904GMMA27MMA_64x16x16_F32BF16BF16_SSILNSP_5MajorE0ELSR_0ELNSP_7ScaleInE1ELSS_1EEEEEENS4_6LayoutISD_NS5_IJSC_NSA_ILi0EEESW_EEEEENS5_IJNS4_10UnderscoreESZ_SZ_EEEEENS4_13SM90_TMA_LOADENS4_14ComposedLayoutINS4_7SwizzleILi2ELi4ELi3EEENS4_18smem_ptr_flag_bitsILi16EEENSV_INS5_IJNSA_ILi8EEESI_EEENS5_IJSI_SC_EEEEEEEvNS4_8identityENS4_23SM90_TMA_LOAD_MULTICASTES1C_vS1D_EENS_8epilogue10collective6detail29Sm90TmaWarpSpecializedAdapterINS1H_15DefaultEpilogueISK_SL_SL_NS1G_6thread17LinearCombinationISK_Li1EffLNS1L_9ScaleType4KindE0ELNS_15FloatRoundStyleE2ESK_EENS1_15EpilogueDefaultEEEEEvvEEEEvNT_6ParamsE:
[----:B------:R-:W0:Y:S01]  /*0000*/  LDC R1, c[0x0][0x28] ;  /* 0x00000a00ff017b82 */ /* 0x000e220000000800 */
[----:B------:R-:W1:Y:S01]  /*0010*/  S2R R18, SR_TID.X ;  /* 0x0000000000127919 */ /* 0x000e620000002100 */
[----:B------:R-:W-:Y:S01]  /*0020*/  ELECT P0, URZ, PT ;  /* 0x00000000003f782f */ /* 0x000fe20003800000 */
[----:B------:R-:W-:Y:S01]  /*0030*/  BSSY B0, `(.L_x_0) ;  /* 0x000000f000007945 */ /* 0x000fe20003800000 */
[--C-:B-1----:R-:W-:Y:S02]  /*0040*/  SHF.R.U32.HI R0, RZ, 0x5, R18.reuse ;  /* 0x00000005ff007819 */ /* 0x102fe40000011612 */
[----:B------:R-:W-:-:S03]  /*0050*/  SHF.R.U32.HI R3, RZ, 0x7, R18 ;  /* 0x00000007ff037819 */ /* 0x000fc60000011612 */
[----:B------:R-:W1:Y:S04]  /*0060*/  SHFL.IDX PT, R2, R0, RZ, 0x1f ;  /* 0x00001fff00027589 */ /* 0x000e6800000e0000 */
[----:B------:R2:W3:Y:S01]  /*0070*/  SHFL.IDX PT, R5, R3, RZ, 0x1f ;  /* 0x00001fff03057589 */ /* 0x0004e200000e0000 */
[----:B-1----:R-:W-:-:S13]  /*0080*/  ISETP.NE.OR P0, PT, R2, RZ, !P0 ;  /* 0x000000ff0200720c */ /* 0x002fda0004705670 */
[----:B0-23--:R-:W-:Y:S05]  /*0090*/  @P0 BRA `(.L_x_1) ;  /* 0x0000000000200947 */ /* 0x00dfea0003800000 */
[----:B------:R-:W-:Y:S02]  /*00a0*/  ULDC.64 UR4, c[0x0][0x198] ;  /* 0x0000660000047ab9 */ /* 0x000fe40000000a00 */
[----:B------:R-:W-:Y:S02]  /*00b0*/  UIADD3 UR6, UP0, UR4, 0xf0, URZ ;  /* 0x000000f004067890 */ /* 0x000fe4000ff1e03f */
[----:B------:R-:W-:Y:S02]  /*00c0*/  UIADD3 UR4, UP1, UR4, 0x1f0, URZ ;  /* 0x000001f004047890 */ /* 0x000fe4000ff3e03f */
[----:B------:R-:W-:Y:S02]  /*00d0*/  UIADD3.X UR7, URZ, UR5, URZ, UP0, !UPT ;  /* 0x000000053f077290 */ /* 0x000fe400087fe43f */
[----:B------:R-:W-:-:S07]  /*00e0*/  UIADD3.X UR5, URZ, UR5, URZ, UP1, !UPT ;  /* 0x000000053f057290 */ /* 0x000fce0008ffe43f */
[----:B------:R0:W-:Y:S02]  /*00f0*/  UTMACCTL.PF [UR6] ;  /* 0x00000000060079b9 */ /* 0x0001e40008040000 */
[----:B------:R0:W-:Y:S02]  /*0100*/  UTMACCTL.PF [UR4] ;  /* 0x00000000040079b9 */ /* 0x0001e40008040000 */
[----:B0-----:R-:W-:Y:S01]  /*0110*/  NOP ;  /* 0x0000000000007918 */ /* 0x001fe20000000000 */
.L_x_1:
[----:B------:R-:W-:Y:S05]  /*0120*/  BSYNC B0 ;  /* 0x0000000000007941 */ /* 0x000fea0003800000 */
.L_x_0:
[----:B------:R-:W0:Y:S02]  /*0130*/  SHFL.IDX PT, R3, R0, RZ, 0x1f ;  /* 0x00001fff00037589 */ /* 0x000e2400000e0000 */
[----:B0-----:R-:W-:-:S13]  /*0140*/  ISETP.NE.AND P0, PT, R3, RZ, PT ;  /* 0x000000ff0300720c */ /* 0x001fda0003f05270 */
[----:B------:R-:W-:Y:S05]  /*0150*/  @P0 BRA `(.L_x_2) ;  /* 0x0000000000bc0947 */ /* 0x000fea0003800000 */
[----:B------:R-:W-:Y:S01]  /*0160*/  ELECT P0, URZ, PT ;  /* 0x00000000003f782f */ /* 0x000fe20003800000 */
[----:B------:R-:W-:-:S12]  /*0170*/  BSSY B0, `(.L_x_2) ;  /* 0x000002d000007945 */ /* 0x000fd80003800000 */
[----:B------:R-:W-:Y:S05]  /*0180*/  @!P0 BRA `(.L_x_3) ;  /* 0x0000000000ac8947 */ /* 0x000fea0003800000 */
[----:B------:R-:W0:Y:S01]  /*0190*/  S2UR UR8, SR_CgaCtaId ;  /* 0x00000000000879c3 */ /* 0x000e220000008800 */
[----:B------:R-:W-:Y:S01]  /*01a0*/  UMOV UR4, 0x400 ;  /* 0x0000040000047882 */ /* 0x000fe20000000000 */
[----:B------:R-:W-:Y:S01]  /*01b0*/  UMOV UR5, 0x1 ;  /* 0x0000000100057882 */ /* 0x000fe20000000000 */
[----:B------:R-:W-:Y:S02]  /*01c0*/  UMOV UR6, 0x4 ;  /* 0x0000000400067882 */ /* 0x000fe40000000000 */
[----:B------:R-:W-:-:S04]  /*01d0*/  UIADD3 UR6, -UR6, 0x100000, URZ ;  /* 0x0010000006067890 */ /* 0x000fc8000fffe13f */
[----:B------:R-:W-:Y:S02]  /*01e0*/  USHF.L.U32 UR7, UR6, 0xb, URZ ;  /* 0x0000000b06077899 */ /* 0x000fe4000800063f */
[----:B------:R-:W-:Y:S02]  /*01f0*/  USHF.L.U32 UR6, UR6, 0x1, URZ ;  /* 0x0000000106067899 */ /* 0x000fe4000800063f */
[----:B0-----:R-:W-:Y:S02]  /*0200*/  ULEA UR8, UR8, UR4, 0x18 ;  /* 0x0000000408087291 */ /* 0x001fe4000f8ec03f */
[----:B------:R-:W-:-:S04]  /*0210*/  UIADD3 UR4, -UR5, 0x100000, URZ ;  /* 0x0010000005047890 */ /* 0x000fc8000fffe13f */
[----:B------:R-:W-:Y:S02]  /*0220*/  USHF.L.U32 UR5, UR4, 0xb, URZ ;  /* 0x0000000b04057899 */ /* 0x000fe4000800063f */
[----:B------:R-:W-:Y:S01]  /*0230*/  USHF.L.U32 UR4, UR4, 0x1, URZ ;  /* 0x0000000104047899 */ /* 0x000fe2000800063f */
[----:B------:R-:W0:Y:S11]  /*0240*/  FENCE.VIEW.ASYNC.S ;  /* 0x00000000000073c6 */ /* 0x000e360000000000 */
[----:B0-----:R0:W1:Y:S01]  /*0250*/  SYNCS.EXCH.64 URZ, [UR8], UR4 ;  /* 0x00000004083f75b2 */ /* 0x0010620008000100 */
[----:B------:R0:W2:Y:S01]  /*0260*/  SYNCS.EXCH.64 URZ, [UR8+0x78], UR6 ;  /* 0x00007806083f75b2 */ /* 0x0000a20008000100 */
[----:B------:R0:W3:Y:S01]  /*0270*/  SYNCS.EXCH.64 URZ, [UR8+0x8], UR4 ;  /* 0x00000804083f75b2 */ /* 0x0000e20008000100 */
[----:B------:R0:W4:Y:S01]  /*0280*/  SYNCS.EXCH.64 URZ, [UR8+0x80], UR6 ;  /* 0x00008006083f75b2 */ /* 0x0001220008000100 */
[----:B------:R0:W0:Y:S01]  /*0290*/  SYNCS.EXCH.64 URZ, [UR8+0x10], UR4 ;  /* 0x00001004083f75b2 */ /* 0x0000220008000100 */
        /* <DEDUP_REMOVED lines=25> */
[----:B-1234-:R-:W-:Y:S01]  /*0430*/  NOP ;  /* 0x0000000000007918 */ /* 0x01efe20000000000 */
.L_x_3:
[----:B0-----:R-:W-:Y:S05]  /*0440*/  BSYNC B0 ;  /* 0x0000000000007941 */ /* 0x001fea0003800000 */
.L_x_2:
[----:B------:R-:W-:Y:S01]  /*0450*/  SHF.R.S32.HI R7, RZ, 0x1f, R18 ;  /* 0x0000001fff077819 */ /* 0x000fe20000011412 */
[----:B------:R-:W0:Y:S01]  /*0460*/  SHFL.IDX PT, R0, R0, RZ, 0x1f ;  /* 0x00001fff00007589 */ /* 0x000e2200000e0000 */
[----:B------:R-:W1:Y:S01]  /*0470*/  S2UR UR8, SR_CTAID.X ;  /* 0x00000000000879c3 */ /* 0x000e620000002500 */
[----:B------:R-:W-:Y:S02]  /*0480*/  ELECT P0, URZ, PT ;  /* 0x00000000003f782f */ /* 0x000fe40003800000 */
[----:B------:R-:W-:Y:S01]  /*0490*/  LEA.HI R7, R7, R18, RZ, 0x7 ;  /* 0x0000001207077211 */ /* 0x000fe200078f38ff */
[----:B------:R-:W2:Y:S01]  /*04a0*/  S2R R4, SR_CTAID.Y ;  /* 0x0000000000047919 */ /* 0x000ea20000002600 */
[----:B------:R-:W-:Y:S01]  /*04b0*/  SHF.R.S32.HI R8, RZ, 0x1f, R3 ;  /* 0x0000001fff087819 */ /* 0x000fe20000011403 */
[----:B------:R-:W-:Y:S01]  /*04c0*/  ULDC UR4, c[0x0][0x150] ;  /* 0x0000540000047ab9 */ /* 0x000fe20000000800 */
[----:B------:R-:W-:Y:S01]  /*04d0*/  LOP3.LUT R7, R7, 0xffffff80, RZ, 0xc0, !PT ;  /* 0xffffff8007077812 */ /* 0x000fe200078ec0ff */
[----:B------:R-:W-:Y:S01]  /*04e0*/  NOP ;  /* 0x0000000000007918 */ /* 0x000fe20000000000 */
[----:B------:R-:W-:Y:S01]  /*04f0*/  LEA.HI R8, R8, R3, RZ, 0x2 ;  /* 0x0000000308087211 */ /* 0x000fe200078f10ff */
[----:B------:R-:W3:Y:S01]  /*0500*/  LDC R10, c[0x0][0x144] ;  /* 0x00005100ff0a7b82 */ /* 0x000ee20000000800 */
[----:B------:R-:W-:Y:S01]  /*0510*/  NOP ;  /* 0x0000000000007918 */ /* 0x000fe20000000000 */
[----:B------:R-:W-:Y:S01]  /*0520*/  IMAD.IADD R6, R18, 0x1, -R7 ;  /* 0x0000000112067824 */ /* 0x000fe200078e0a07 */
[----:B------:R-:W-:Y:S01]  /*0530*/  LOP3.LUT R8, R8, 0x3ffffffc, RZ, 0xc0, !PT ;  /* 0x3ffffffc08087812 */ /* 0x000fe200078ec0ff */
[----:B------:R-:W-:Y:S01]  /*0540*/  IMAD.MOV.U32 R23, RZ, RZ, 0x1 ;  /* 0x00000001ff177424 */ /* 0x000fe200078e00ff */
[----:B------:R-:W-:-:S02]  /*0550*/  ISETP.NE.AND P3, PT, R5, RZ, PT ;  /* 0x000000ff0500720c */ /* 0x000fc40003f65270 */
[----:B------:R-:W-:Y:S01]  /*0560*/  SHF.R.S32.HI R7, RZ, 0x1f, R6 ;  /* 0x0000001fff077819 */ /* 0x000fe20000011406 */
[----:B------:R-:W-:Y:S01]  /*0570*/  IMAD.IADD R8, R3, 0x1, -R8 ;  /* 0x0000000103087824 */ /* 0x000fe200078e0a08 */
[----:B------:R-:W4:Y:S02]  /*0580*/  LDC R13, c[0x0][0x140] ;  /* 0x00005000ff0d7b82 */ /* 0x000f240000000800 */
[----:B------:R-:W-:Y:S02]  /*0590*/  LEA.HI R7, R7, R6, RZ, 0x3 ;  /* 0x0000000607077211 */ /* 0x000fe400078f18ff */
[----:B0-----:R-:W-:Y:S02]  /*05a0*/  ISETP.NE.OR P0, PT, R0, RZ, !P0 ;  /* 0x000000ff0000720c */ /* 0x001fe40004705670 */
[--C-:B------:R-:W-:Y:S02]  /*05b0*/  SHF.R.S32.HI R0, RZ, 0x3, R7.reuse ;  /* 0x00000003ff007819 */ /* 0x100fe40000011407 */
[----:B------:R-:W-:-:S02]  /*05c0*/  SHF.R.S32.HI R7, RZ, 0x1f, R7 ;  /* 0x0000001fff077819 */ /* 0x000fc40000011407 */
[----:B-1----:R-:W-:Y:S02]  /*05d0*/  I2FP.F32.U32 R9, UR8 ;  /* 0x0000000800097c45 */ /* 0x002fe40008201000 */
[----:B------:R-:W-:-:S03]  /*05e0*/  LEA.HI R7, R7, R0, RZ, 0x2 ;  /* 0x0000000007077211 */ /* 0x000fc600078f10ff */
[----:B------:R-:W-:Y:S01]  /*05f0*/  FMUL R9, R9, UR4 ;  /* 0x0000000409097c20 */ /* 0x000fe20008400000 */
[----:B------:R-:W-:Y:S01]  /*0600*/  LOP3.LUT R7, R7, 0xfffffffc, RZ, 0xc0, !PT ;  /* 0xfffffffc07077812 */ /* 0x000fe200078ec0ff */
[----:B------:R-:W-:Y:S01]  /*0610*/  VOTEU.ALL UP0, P0 ;  /* 0x00000000003f7886 */ /* 0x000fe20000000000 */
[----:B--2---:R-:W-:Y:S01]  /*0620*/  I2FP.F32.U32 R3, R4 ;  /* 0x0000000400037245 */ /* 0x004fe20000201000 */
[----:B------:R-:W-:Y:S01]  /*0630*/  ULDC UR4, c[0x0][0x154] ;  /* 0x0000550000047ab9 */ /* 0x000fe20000000800 */
[----:B------:R-:W-:Y:S01]  /*0640*/  VOTEU.ALL UP1, P0 ;  /* 0x00000000003f7886 */ /* 0x000fe20000020000 */
[----:B------:R-:W0:Y:S01]  /*0650*/  F2I.U32.TRUNC.NTZ R9, R9 ;  /* 0x0000000900097305 */ /* 0x000e22000020f000 */
[----:B------:R-:W-:Y:S01]  /*0660*/  IMAD.IADD R7, R0, 0x1, -R7 ;  /* 0x0000000100077824 */ /* 0x000fe200078e0a07 */
[----:B------:R-:W1:Y:S01]  /*0670*/  @!UP0 S2UR UR7, SR_CgaCtaId ;  /* 0x00000000000789c3 */ /* 0x000e620000008800 */
[----:B------:R-:W-:Y:S01]  /*0680*/  FMUL R12, R3, UR4 ;  /* 0x00000004030c7c20 */ /* 0x000fe20008400000 */
[----:B------:R-:W-:Y:S01]  /*0690*/  UMOV UR4, 0x20 ;  /* 0x0000002000047882 */ /* 0x000fe20000000000 */
[----:B------:R-:W-:Y:S01]  /*06a0*/  IMAD R8, R8, 0x4, R7 ;  /* 0x0000000408087824 */ /* 0x000fe200078e0207 */
[----:B------:R-:W-:Y:S01]  /*06b0*/  @!UP0 UMOV UR6, 0x400 ;  /* 0x0000040000068882 */ /* 0x000fe20000000000 */
[----:B------:R-:W-:-:S04]  /*06c0*/  @!UP0 UIADD3 UR4, -UR4, 0x100000, URZ ;  /* 0x0010000004048890 */ /* 0x000fc8000fffe13f */
[----:B------:R-:W-:Y:S02]  /*06d0*/  @!UP0 USHF.L.U32 UR5, UR4, 0xb, URZ ;  /* 0x0000000b04058899 */ /* 0x000fe4000800063f */
[----:B------:R-:W-:Y:S01]  /*06e0*/  @!UP0 USHF.L.U32 UR4, UR4, 0x1, URZ ;  /* 0x0000000104048899 */ /* 0x000fe2000800063f */
[----:B----4-:R-:W-:Y:S01]  /*06f0*/  ISETP.EQ.U32.AND P2, PT, R13, 0x1, PT ;  /* 0x000000010d00780c */ /* 0x010fe20003f42070 */
[----:B------:R-:W2:Y:S01]  /*0700*/  F2I.U32.TRUNC.NTZ R12, R12 ;  /* 0x0000000c000c7305 */ /* 0x000ea2000020f000 */
[----:B------:R-:W-:Y:S01]  /*0710*/  LEA.HI R0, R8, R8, RZ, 0x1 ;  /* 0x0000000808007211 */ /* 0x000fe200078f08ff */
[----:B------:R-:W4:Y:S03]  /*0720*/  LDC R7, c[0x0][0x148] ;  /* 0x00005200ff077b82 */ /* 0x000f260000000800 */
[----:B------:R-:W-:Y:S01]  /*0730*/  LOP3.LUT R11, R0, 0xfffffffe, RZ, 0xc0, !PT ;  /* 0xfffffffe000b7812 */ /* 0x000fe200078ec0ff */
[----:B0-----:R-:W-:Y:S01]  /*0740*/  IMAD.MOV R15, RZ, RZ, -R9 ;  /* 0x000000ffff0f7224 */ /* 0x001fe200078e0a09 */
[----:B------:R-:W-:-:S03]  /*0750*/  SHF.R.S32.HI R9, RZ, 0x1f, R2 ;  /* 0x0000001fff097819 */ /* 0x000fc60000011402 */
[----:B---3--:R-:W-:Y:S01]  /*0760*/  IMAD R3, R10, R15, UR8 ;  /* 0x000000080a037e24 */ /* 0x008fe2000f8e020f */
[----:B------:R-:W-:Y:S01]  /*0770*/  LEA.HI R9, R9, R2, RZ, 0x2 ;  /* 0x0000000209097211 */ /* 0x000fe200078f10ff */
[C---:B------:R-:W-:Y:S02]  /*0780*/  IMAD.IADD R0, R8.reuse, 0x1, -R11 ;  /* 0x0000000108007824 */ /* 0x040fe400078e0a0b */
[----:B------:R-:W-:Y:S01]  /*0790*/  IMAD.SHL.U32 R11, R8, 0x4, RZ ;  /* 0x00000004080b7824 */ /* 0x000fe200078e00ff */
[----:B------:R-:W-:Y:S01]  /*07a0*/  LOP3.LUT R9, R9, 0xfffffffc, RZ, 0xc0, !PT ;  /* 0xfffffffc09097812 */ /* 0x000fe200078ec0ff */
[----:B--2---:R-:W-:Y:S01]  /*07b0*/  IMAD.MOV R21, RZ, RZ, -R12 ;  /* 0x000000ffff157224 */ /* 0x004fe200078e0a0c */
[----:B------:R-:W-:Y:S01]  /*07c0*/  ISETP.NE.AND P4, PT, R0, R3, PT ;  /* 0x000000030000720c */ /* 0x000fe20003f85270 */
[----:B-1----:R-:W-:Y:S01]  /*07d0*/  @!UP0 ULEA UR6, UR7, UR6, 0x18 ;  /* 0x0000000607068291 */ /* 0x002fe2000f8ec03f */
[----:B------:R-:W-:Y:S01]  /*07e0*/  LOP3.LUT R22, R8, 0xc, R11, 0x78, !PT ;  /* 0x0000000c08167812 */ /* 0x000fe200078e780b */
[----:B------:R-:W-:Y:S01]  /*07f0*/  IMAD.IADD R0, R2, 0x1, -R9 ;  /* 0x0000000102007824 */ /* 0x000fe200078e0a09 */
[----:B------:R-:W-:Y:S01]  /*0800*/  VOTEU.ALL UP0, P0 ;  /* 0x00000000003f7886 */ /* 0x000fe20000000000 */
[----:B------:R-:W-:Y:S01]  /*0810*/  LOP3.LUT P0, RZ, R6, 0x7, RZ, 0xc0, !PT ;  /* 0x0000000706ff7812 */ /* 0x000fe2000780c0ff */
[----:B------:R-:W-:-:S02]  /*0820*/  VIADD R6, R5, 0xffffffff ;  /* 0xffffffff05067836 */ /* 0x000fc40000000000 */
[----:B------:R-:W-:Y:S01]  /*0830*/  ISETP.NE.AND P1, PT, R0, 0x3, PT ;  /* 0x000000030000780c */ /* 0x000fe20003f25270 */
[----:B----4-:R-:W-:Y:S01]  /*0840*/  IMAD R9, R7, R21, R4 ;  /* 0x0000001507097224 */ /* 0x010fe200078e0204 */
[----:B------:R-:W-:Y:S02]  /*0850*/  ISETP.LT.U32.AND P0, PT, R22, 0x2, !P0 ;  /* 0x000000021600780c */ /* 0x000fe40004701070 */
[----:B------:R-:W-:Y:S01]  /*0860*/  ISETP.EQ.OR P1, PT, R0, RZ, !P1 ;  /* 0x000000ff0000720c */ /* 0x000fe20004f22670 */
[----:B------:R-:W0:Y:S02]  /*0870*/  FENCE.VIEW.ASYNC.S ;  /* 0x00000000000073c6 */ /* 0x000e240000000000 */
[----:B0-----:R0:W1:Y:S01]  /*0880*/  @!UP0 SYNCS.EXCH.64 URZ, [UR6+0x100], UR4 ;  /* 0x00010004063f85b2 */ /* 0x0010620008000100 */
[----:B------:R-:W-:Y:S02]  /*0890*/  @P4 LEA.HI R2, R22, R22, RZ, 0x1 ;  /* 0x0000001616024211 */ /* 0x000fe400078f08ff */
[----:B------:R-:W-:-:S02]  /*08a0*/  ISETP.EQ.AND P1, PT, R5, RZ, P1 ;  /* 0x000000ff0500720c */ /* 0x000fc40000f22270 */
[----:B------:R-:W-:Y:S02]  /*08b0*/  @P4 SHF.R.S32.HI R2, RZ, 0x1, R2 ;  /* 0x00000001ff024819 */ /* 0x000fe40000011402 */
[----:B------:R-:W-:Y:S02]  /*08c0*/  ISETP.GE.U32.AND P6, PT, R6, 0x2, PT ;  /* 0x000000020600780c */ /* 0x000fe40003fc6070 */
[----:B------:R-:W-:Y:S02]  /*08d0*/  @P4 ISETP.NE.AND P5, PT, R2, R9, PT ;  /* 0x000000090200420c */ /* 0x000fe40003fa5270 */
[----:B------:R-:W-:Y:S02]  /*08e0*/  SEL R2, RZ, 0x1, !P0 ;  /* 0x00000001ff027807 */ /* 0x000fe40004000000 */
[----:B------:R-:W-:Y:S02]  /*08f0*/  @P4 SEL R23, RZ, 0x1, P5 ;  /* 0x00000001ff174807 */ /* 0x000fe40002800000 */
[----:B------:R-:W-:Y:S01]  /*0900*/  SEL R19, RZ, 0x1, !P1 ;  /* 0x00000001ff137807 */ /* 0x000fe20004800000 */
[----:B------:R0:W2:Y:S01]  /*0910*/  @!UP1 SYNCS.EXCH.64 URZ, [UR6+0x108], UR4 ;  /* 0x00010804063f95b2 */ /* 0x0000a20008000100 */
[----:B------:R-:W-:Y:S01]  /*0920*/  LOP3.LUT R23, R23, R2, RZ, 0xc0, !PT ;  /* 0x0000000217177212 */ /* 0x000fe200078ec0ff */
[----:B------:R-:W-:Y:S01]  /*0930*/  NOP ;  /* 0x0000000000007918 */ /* 0x000fe20000000000 */
[----:B------:R-:W-:Y:S01]  /*0940*/  SEL R19, R19, 0x2, P6 ;  /* 0x0000000213137807 */ /* 0x000fe20003000000 */
[----:B------:R-:W-:Y:S06]  /*0950*/  @!P2 BRA `(.L_x_4) ;  /* 0x000000000008a947 */ /* 0x000fec0003800000 */
[----:B-12---:R-:W-:Y:S01]  /*0960*/  UCGABAR_ARV ;  /* 0x00000000000079c7 */ /* 0x006fe20008000000 */
[----:B------:R-:W-:Y:S05]  /*0970*/  BRA `(.L_x_5) ;  /* 0x0000000000047947 */ /* 0x000fea0003800000 */
.L_x_4:
[----:B-12---:R-:W-:Y:S01]  /*0980*/  NOP ;  /* 0x0000000000007918 */ /* 0x006fe20000000000 */
.L_x_5:
[----:B------:R-:W1:Y:S01]  /*0990*/  LDC R2, c[0x0][0x65c] ;  /* 0x00019700ff027b82 */ /* 0x000e620000000800 */
[----:B------:R-:W-:Y:S02]  /*09a0*/  IMAD.U32 R8, RZ, RZ, UR8 ;  /* 0x00000008ff087e24 */ /* 0x000fe4000f8e00ff */
[----:B------:R-:W-:Y:S01]  /*09b0*/  IMAD.MOV.U32 R9, RZ, RZ, RZ ;  /* 0x000000ffff097224 */ /* 0x000fe200078e00ff */
[----:B-1----:R-:W-:-:S04]  /*09c0*/  ISETP.NE.AND P1, PT, R2, 0x1, PT ;  /* 0x000000010200780c */ /* 0x002fc80003f25270 */
[----:B------:R-:W-:-:S09]  /*09d0*/  P2R R5, PR, RZ, 0x2 ;  /* 0x00000002ff057803 */ /* 0x000fd20000000000 */
[----:B------:R-:W1:Y:S01]  /*09e0*/  @P1 LDC R17, c[0x0][0x10] ;  /* 0x00000400ff111b82 */ /* 0x000e620000000800 */
[----:B------:R-:W-:Y:S02]  /*09f0*/  @P1 IMAD.MOV.U32 R5, RZ, RZ, RZ ;  /* 0x000000ffff051224 */ /* 0x000fe400078e00ff */
[----:B------:R-:W-:-:S05]  /*0a00*/  @P1 IMAD.MOV.U32 R13, RZ, RZ, RZ ;  /* 0x000000ffff0d1224 */ /* 0x000fca00078e00ff */
[----:B------:R-:W2:Y:S01]  /*0a10*/  @!P1 LDC R11, c[0x0][0xc] ;  /* 0x00000300ff0b9b82 */ /* 0x000ea20000000800 */
[----:B-1----:R-:W-:-:S04]  /*0a20*/  @P1 IMAD.WIDE.U32 R16, R17, UR8, R4 ;  /* 0x0000000811101c25 */ /* 0x002fc8000f8e0004 */
[----:B------:R-:W-:Y:S02]  /*0a30*/  @P1 IMAD.IADD R17, R17, 0x1, R13 ;  /* 0x0000000111111824 */ /* 0x000fe400078e020d */
[----:B--2---:R-:W-:-:S04]  /*0a40*/  @!P1 IMAD.WIDE.U32 R8, R4, R11, R8 ;  /* 0x0000000b04089225 */ /* 0x004fc800078e0008 */
[----:B------:R-:W-:Y:S02]  /*0a50*/  @!P1 IMAD.MOV.U32 R16, RZ, RZ, R8 ;  /* 0x000000ffff109224 */ /* 0x000fe400078e0008 */
[----:B------:R-:W-:Y:S01]  /*0a60*/  @!P1 IMAD.MOV.U32 R17, RZ, RZ, R9 ;  /* 0x000000ffff119224 */ /* 0x000fe200078e0009 */
[----:B------:R-:W-:Y:S06]  /*0a70*/  @!P2 BRA `(.L_x_6) ;  /* 0x00000000000ca947 */ /* 0x000fec0003800000 */
[----:B------:R-:W-:Y:S01]  /*0a80*/  UCGABAR_WAIT ;  /* 0x0000000000007dc7 */ /* 0x000fe20008000000 */
[----:B------:R-:W-:Y:S01]  /*0a90*/  CCTL.IVALL ;  /* 0x00000000ff00798f */ /* 0x000fe20002000000 */
[----:B------:R-:W-:Y:S05]  /*0aa0*/  BRA `(.L_x_7) ;  /* 0x0000000000047947 */ /* 0x000fea0003800000 */
.L_x_6:
[----:B------:R-:W-:Y:S06]  /*0ab0*/  BAR.SYNC.DEFER_BLOCKING 0x0 ;  /* 0x0000000000007b1d */ /* 0x000fec0000010000 */
.L_x_7:
[----:B------:R-:W-:Y:S05]  /*0ac0*/  @!P3 BRA `(.L_x_8) ;  /* 0x00000054006cb947 */ /* 0x000fea0003800000 */
[----:B------:R-:W-:-:S13]  /*0ad0*/  ISETP.GT.U32.AND P0, PT, R6, 0x1, PT ;  /* 0x000000010600780c */ /* 0x000fda0003f04070 */
[----:B0-----:R-:W-:Y:S05]  /*0ae0*/  @P0 EXIT ;  /* 0x000000000000094d */ /* 0x001fea0003800000 */
[----:B------:R-:W-:Y:S01]  /*0af0*/  ULDC.64 UR4, c[0x0][0x650] ;  /* 0x0001940000047ab9 */ /* 0x000fe20000000a00 */
[----:B------:R-:W-:Y:S01]  /*0b00*/  PRMT R0, RZ, 0x7610, R0 ;  /* 0x00007610ff007816 */ /* 0x000fe20000000000 */
[----:B------:R-:W-:Y:S01]  /*0b10*/  IMAD.MOV.U32 R79, RZ, RZ, -0x1 ;  /* 0xffffffffff4f7424 */ /* 0x000fe200078e00ff */
[----:B------:R-:W-:Y:S01]  /*0b20*/  ISETP.GE.U32.AND P0, PT, R16, UR4, PT ;  /* 0x0000000410007c0c */ /* 0x000fe2000bf06070 */
[----:B------:R-:W-:Y:S02]  /*0b30*/  IMAD.MOV.U32 R77, RZ, RZ, -0x1 ;  /* 0xffffffffff4d7424 */ /* 0x000fe400078e00ff */
[----:B------:R-:W-:Y:S01]  /*0b40*/  IMAD.MOV.U32 R73, RZ, RZ, -0x1 ;  /* 0xffffffffff497424 */ /* 0x000fe200078e00ff */
[----:B------:R-:W-:-:S13]  /*0b50*/  ISETP.GE.U32.AND.EX P0, PT, R17, UR5, PT, P0 ;  /* 0x0000000511007c0c */ /* 0x000fda000bf06100 */
[----:B------:R-:W-:Y:S05]  /*0b60*/  @P0 BRA `(.L_x_9) ;  /* 0x0000000400280947 */ /* 0x000fea0003800000 */
[----:B------:R-:W0:Y:S01]  /*0b70*/  LDC.64 R24, c[0x0][0x628] ;  /* 0x00018a00ff187b82 */ /* 0x000e220000000a00 */
[----:B------:R-:W-:Y:S02]  /*0b80*/  IMAD.MOV.U32 R8, RZ, RZ, R16 ;  /* 0x000000ffff087224 */ /* 0x000fe400078e0010 */
[----:B------:R-:W-:-:S05]  /*0b90*/  IMAD.MOV.U32 R9, RZ, RZ, R17 ;  /* 0x000000ffff097224 */ /* 0x000fca00078e0011 */
[----:B------:R-:W1:Y:S08]  /*0ba0*/  LDC R0, c[0x0][0x630] ;  /* 0x00018c00ff007b82 */ /* 0x000e700000000800 */
[----:B------:R-:W2:Y:S01]  /*0bb0*/  LDC.64 R26, c[0x0][0x620] ;  /* 0x00018800ff1a7b82 */ /* 0x000ea20000000a00 */
[----:B0-----:R-:W-:-:S04]  /*0bc0*/  ISETP.NE.U32.AND P0, PT, R24, RZ, PT ;  /* 0x000000ff1800720c */ /* 0x001fc80003f05070 */
[----:B------:R-:W-:-:S13]  /*0bd0*/  ISETP.NE.AND.EX P0, PT, R25, RZ, PT, P0 ;  /* 0x000000ff1900720c */ /* 0x000fda0003f05300 */
[----:B-12---:R-:W-:Y:S05]  /*0be0*/  @!P0 BRA `(.L_x_10) ;  /* 0x0000000000288947 */ /* 0x006fea0003800000 */
[----:B------:R-:W0:Y:S02]  /*0bf0*/  LDC R13, c[0x0][0x634] ;  /* 0x00018d00ff0d7b82 */ /* 0x000e240000000800 */
[----:B0-----:R-:W-:-:S05]  /*0c00*/  IADD3 R13, P0, R16, R13, RZ ;  /* 0x0000000d100d7210 */ /* 0x001fca0007f1e0ff */
[----:B------:R-:W-:-:S04]  /*0c10*/  IMAD.X R15, RZ, RZ, R17, P0 ;  /* 0x000000ffff0f7224 */ /* 0x000fc800000e0611 */
[----:B------:R-:W-:-:S04]  /*0c20*/  IMAD.WIDE.U32 R8, R15, R24, RZ ;  /* 0x000000180f087225 */ /* 0x000fc800078e00ff */
[----:B------:R-:W-:-:S04]  /*0c30*/  IMAD.WIDE.U32 R10, P0, R13, R25, R8 ;  /* 0x000000190d0a7225 */ /* 0x000fc80007800008 */
[----:B------:R-:W-:-:S04]  /*0c40*/  IMAD.WIDE.U32 R8, R13, R24, RZ ;  /* 0x000000180d087225 */ /* 0x000fc800078e00ff */
[----:B------:R-:W-:Y:S01]  /*0c50*/  IMAD.X R13, RZ, RZ, RZ, P0 ;  /* 0x000000ffff0d7224 */ /* 0x000fe200000e06ff */
[----:B------:R-:W-:Y:S01]  /*0c60*/  IADD3 RZ, P0, R9, R10, RZ ;  /* 0x0000000a09ff7210 */ /* 0x000fe20007f1e0ff */
[----:B------:R-:W-:-:S04]  /*0c70*/  IMAD.MOV.U32 R12, RZ, RZ, R11 ;  /* 0x000000ffff0c7224 */ /* 0x000fc800078e000b */
[----:B------:R-:W-:-:S08]  /*0c80*/  IMAD.WIDE.U32.X R8, R15, R25, R12, P0 ;  /* 0x000000190f087225 */ /* 0x000fd000000e040c */
.L_x_10:
[----:B------:R-:W0:Y:S01]  /*0c90*/  LDC.64 R24, c[0x0][0x640] ;  /* 0x00019000ff187b82 */ /* 0x000e220000000a00 */
[-CC-:B------:R-:W-:Y:S01]  /*0ca0*/  SHF.R.U64 R73, R8, R0.reuse, R9.reuse ;  /* 0x0000000008497219 */ /* 0x180fe20000001209 */
[----:B------:R-:W-:Y:S01]  /*0cb0*/  IMAD R30, R7, R21, R4 ;  /* 0x00000015071e7224 */ /* 0x000fe200078e0204 */
[----:B------:R-:W-:Y:S01]  /*0cc0*/  SHF.R.U32.HI R0, RZ, R0, R9 ;  /* 0x00000000ff007219 */ /* 0x000fe20000011609 */
[----:B------:R-:W-:Y:S01]  /*0cd0*/  IMAD.MOV.U32 R21, RZ, RZ, 0x1 ;  /* 0x00000001ff157424 */ /* 0x000fe200078e00ff */
[----:B------:R-:W-:-:S03]  /*0ce0*/  IADD3 R5, P0, RZ, -R73, RZ ;  /* 0x80000049ff057210 */ /* 0x000fc60007f1e0ff */
[----:B------:R-:W1:Y:S02]  /*0cf0*/  LDC R6, c[0x0][0x618] ;  /* 0x00018600ff067b82 */ /* 0x000e640000000800 */
[----:B------:R-:W-:-:S04]  /*0d00*/  IMAD.X R9, RZ, RZ, ~R0, P0 ;  /* 0x000000ffff097224 */ /* 0x000fc800000e0e00 */
[-C--:B------:R-:W-:Y:S02]  /*0d10*/  IMAD R0, R9, R26.reuse, RZ ;  /* 0x0000001a09007224 */ /* 0x080fe400078e02ff */
[----:B------:R-:W2:Y:S01]  /*0d20*/  LDC R11, c[0x0][0x608] ;  /* 0x00018200ff0b7b82 */ /* 0x000ea20000000800 */
[----:B------:R-:W-:-:S04]  /*0d30*/  IMAD.WIDE.U32 R8, R5, R26, R16 ;  /* 0x0000001a05087225 */ /* 0x000fc800078e0010 */
[----:B------:R-:W-:-:S03]  /*0d40*/  IMAD R5, R5, R27, R0 ;  /* 0x0000001b05057224 */ /* 0x000fc600078e0200 */
[----:B------:R-:W3:Y:S01]  /*0d50*/  LDC R12, c[0x0][0x658] ;  /* 0x00019600ff0c7b82 */ /* 0x000ee20000000800 */
[----:B0-----:R-:W-:Y:S01]  /*0d60*/  ISETP.NE.U32.AND P0, PT, R24, RZ, PT ;  /* 0x000000ff1800720c */ /* 0x001fe20003f05070 */
[----:B------:R-:W-:Y:S02]  /*0d70*/  IMAD.IADD R5, R9, 0x1, R5 ;  /* 0x0000000109057824 */ /* 0x000fe400078e0205 */
[----:B------:R-:W-:Y:S01]  /*0d80*/  IMAD.MOV.U32 R9, RZ, RZ, -0x1 ;  /* 0xffffffffff097424 */ /* 0x000fe200078e00ff */
[----:B------:R-:W-:-:S03]  /*0d90*/  ISETP.NE.AND.EX P0, PT, R25, RZ, PT, P0 ;  /* 0x000000ff1900720c */ /* 0x000fc60003f05300 */
[----:B------:R-:W0:Y:S01]  /*0da0*/  LDC R15, c[0x0][0x600] ;  /* 0x00018000ff0f7b82 */ /* 0x000e220000000800 */
[-CC-:B-1----:R-:W-:Y:S02]  /*0db0*/  SHF.R.U64 R13, R8, R6.reuse, R5.reuse ;  /* 0x00000006080d7219 */ /* 0x182fe40000001205 */
[----:B------:R-:W-:-:S05]  /*0dc0*/  SHF.R.U32.HI R0, RZ, R6, R5 ;  /* 0x00000006ff007219 */ /* 0x000fca0000011605 */
[----:B------:R-:W1:Y:S01]  /*0dd0*/  LDC R14, c[0x0][0x648] ;  /* 0x00019200ff0e7b82 */ /* 0x000e620000000800 */
[-CC-:B--2---:R-:W-:Y:S02]  /*0de0*/  SHF.R.U64 R27, R13, R11.reuse, R0.reuse ;  /* 0x0000000b0d1b7219 */ /* 0x184fe40000001200 */
[----:B------:R-:W-:-:S05]  /*0df0*/  SHF.R.U32.HI R5, RZ, R11, R0 ;  /* 0x0000000bff057219 */ /* 0x000fca0000011600 */
[----:B------:R-:W2:Y:S01]  /*0e00*/  LDC R20, c[0x0][0x638] ;  /* 0x00018e00ff147b82 */ /* 0x000ea20000000800 */
[-CC-:B---3--:R-:W-:Y:S02]  /*0e10*/  SHF.R.U64 R28, R27, R12.reuse, R5.reuse ;  /* 0x0000000c1b1c7219 */ /* 0x188fe40000001205 */
[-C--:B------:R-:W-:Y:S02]  /*0e20*/  SHF.L.U32 R0, R9, R12.reuse, RZ ;  /* 0x0000000c09007219 */ /* 0x080fe400000006ff */
[----:B------:R-:W-:Y:S01]  /*0e30*/  SHF.R.U32.HI R5, RZ, R12, R5 ;  /* 0x0000000cff057219 */ /* 0x000fe20000011605 */
[----:B------:R-:W-:Y:S01]  /*0e40*/  IMAD.MOV.U32 R4, RZ, RZ, R28 ;  /* 0x000000ffff047224 */ /* 0x000fe200078e001c */
[----:B------:R-:W-:Y:S01]  /*0e50*/  LOP3.LUT R10, RZ, R0, RZ, 0x33, !PT ;  /* 0x00000000ff0a7212 */ /* 0x000fe200078e33ff */
[----:B------:R-:W3:Y:S01]  /*0e60*/  LDC R26, c[0x0][0x610] ;  /* 0x00018400ff1a7b82 */ /* 0x000ee20000000800 */
[----:B------:R-:W-:Y:S05]  /*0e70*/  @!P0 BRA `(.L_x_11) ;  /* 0x0000000000288947 */ /* 0x000fea0003800000 */
[----:B------:R-:W4:Y:S02]  /*0e80*/  LDC R9, c[0x0][0x64c] ;  /* 0x00019300ff097b82 */ /* 0x000f240000000800 */
[----:B----4-:R-:W-:-:S05]  /*0e90*/  IADD3 R9, P0, R28, R9, RZ ;  /* 0x000000091c097210 */ /* 0x010fca0007f1e0ff */
        /* <DEDUP_REMOVED lines=8> */
.L_x_11:
[----:B-1----:R-:W-:Y:S01]  /*0f20*/  SHF.R.U64 R4, R4, R14, R5 ;  /* 0x0000000e04047219 */ /* 0x002fe20000001205 */
[----:B0-----:R-:W-:Y:S01]  /*0f30*/  VIADD R6, R15, 0xffffffff ;  /* 0xffffffff0f067836 */ /* 0x001fe20000000000 */
[----:B------:R-:W-:Y:S02]  /*0f40*/  SHF.L.U32 R0, R21, R12, RZ ;  /* 0x0000000c15007219 */ /* 0x000fe400000006ff */
[----:B------:R-:W-:Y:S01]  /*0f50*/  LOP3.LUT R5, R27, R10, RZ, 0xc0, !PT ;  /* 0x0000000a1b057212 */ /* 0x000fe200078ec0ff */
[----:B------:R-:W-:Y:S01]  /*0f60*/  IMAD.MOV R7, RZ, RZ, -R4 ;  /* 0x000000ffff077224 */ /* 0x000fe200078e0a04 */
[----:B------:R-:W-:Y:S02]  /*0f70*/  SEL R3, R3, R30, !P1 ;  /* 0x0000001e03037207 */ /* 0x000fe40004800000 */
[----:B------:R-:W-:Y:S01]  /*0f80*/  LOP3.LUT R6, R13, R6, RZ, 0xc0, !PT ;  /* 0x000000060d067212 */ /* 0x000fe200078ec0ff */
[----:B------:R-:W-:Y:S02]  /*0f90*/  IMAD R4, R0, R4, R5 ;  /* 0x0000000400047224 */ /* 0x000fe400078e0205 */
[----:B--2---:R-:W-:-:S02]  /*0fa0*/  IMAD R0, R7, R20, R28 ;  /* 0x0000001407007224 */ /* 0x004fc400078e021c */
[----:B---3--:R-:W-:Y:S02]  /*0fb0*/  IMAD R3, R4, R26, R3 ;  /* 0x0000001a04037224 */ /* 0x008fe400078e0203 */
[----:B------:R-:W-:Y:S02]  /*0fc0*/  IMAD.MOV.U32 R5, RZ, RZ, 0x1 ;  /* 0x00000001ff057424 */ /* 0x000fe400078e00ff */
[----:B------:R-:W-:-:S03]  /*0fd0*/  IMAD R4, R0, R15, R6 ;  /* 0x0000000f00047224 */ /* 0x000fc600078e0206 */
[----:B------:R-:W-:Y:S02]  /*0fe0*/  PRMT R0, R5, 0x7610, R0 ;  /* 0x0000761005007816 */ /* 0x000fe40000000000 */
[----:B------:R-:W-:Y:S02]  /*0ff0*/  SEL R77, R4, R3, !P1 ;  /* 0x00000003044d7207 */ /* 0x000fe40004800000 */
[----:B------:R-:W-:-:S07]  /*1000*/  SEL R79, R3, R4, !P1 ;  /* 0x00000004034f7207 */ /* 0x000fce0004800000 */
.L_x_9:
[----:B------:R-:W-:-:S08]  /*1010*/  NOP ;  /* 0x0000000000007918 */ /* 0x000fd00000000000 */
[----:B------:R-:W0:Y:S02]  /*1020*/  USETMAXREG.TRY_ALLOC.CTAPOOL UP0, 0xe8 ;  /* 0x000000e8000079c8 */ /* 0x000e240008000600 */
[----:B0-----:R-:W-:-:S13]  /*1030*/  PLOP3.LUT P0, PT, PT, PT, UP0, 0x80, 0x0 ;  /* 0x000000000000781c */ /* 0x001fda0003f0f008 */
[----:B------:R-:W-:Y:S05]  /*1040*/  @!P0 BRA `(.L_x_9) ;  /* 0xfffffffc00f08947 */ /* 0x000fea000383ffff */
[----:B------:R-:W-:Y:S01]  /*1050*/  ULDC.64 UR4, c[0x0][0x598] ;  /* 0x0001660000047ab9 */ /* 0x000fe20000000a00 */
[----:B------:R-:W-:Y:S01]  /*1060*/  ULDC.64 UR36, c[0x0][0x208] ;  /* 0x0000820000247ab9 */ /* 0x000fe20000000a00 */
[----:B------:R-:W-:-:S04]  /*1070*/  ISETP.NE.U32.AND P0, PT, RZ, UR4, PT ;  /* 0x00000004ff007c0c */ /* 0x000fc8000bf05070 */
[----:B------:R-:W-:-:S13]  /*1080*/  ISETP.NE.AND.EX P0, PT, RZ, UR5, PT, P0 ;  /* 0x00000005ff007c0c */ /* 0x000fda000bf05300 */
[----:B------:R-:W-:Y:S05]  /*1090*/  @!P0 BRA `(.L_x_12) ;  /* 0x00000000001c8947 */ /* 0x000fea0003800000 */
[----:B------:R-:W0:Y:S02]  /*10a0*/  LDC.64 R4, c[0x0][0x598] ;  /* 0x00016600ff047b82 */ /* 0x000e240000000a00 */
[----:B0-----:R-:W2:Y:S02]  /*10b0*/  LDG.E.64 R4, desc[UR36][R4.64] ;  /* 0x0000002404047981 */ /* 0x001ea4000c1e1b00 */
[----:B--2---:R-:W-:-:S04]  /*10c0*/  ISETP.NE.U32.AND P0, PT, R4, RZ, PT ;  /* 0x000000ff0400720c */ /* 0x004fc80003f05070 */
[----:B------:R-:W-:-:S13]  /*10d0*/  ISETP.NE.AND.EX P0, PT, R5, RZ, PT, P0 ;  /* 0x000000ff0500720c */ /* 0x000fda0003f05300 */
[----:B------:R-:W-:Y:S05]  /*10e0*/  @!P0 BRA `(.L_x_12) ;  /* 0x0000000000088947 */ /* 0x000fea0003800000 */
[----:B------:R0:W5:Y:S01]  /*10f0*/  LD.E R72, desc[UR36][R4.64] ;  /* 0x0000002404487980 */ /* 0x000162000c101900 */
[----:B------:R-:W-:Y:S05]  /*1100*/  BRA `(.L_x_13) ;  /* 0x0000000000247947 */ /* 0x000fea0003800000 */
.L_x_12:
[----:B------:R-:W-:Y:S02]  /*1110*/  ULDC.64 UR4, c[0x0][0x588] ;  /* 0x0001620000047ab9 */ /* 0x000fe40000000a00 */
[----:B------:R-:W-:-:S04]  /*1120*/  ISETP.NE.U32.AND P0, PT, RZ, UR4, PT ;  /* 0x00000004ff007c0c */ /* 0x000fc8000bf05070 */
[----:B------:R-:W-:-:S13]  /*1130*/  ISETP.NE.AND.EX P0, PT, RZ, UR5, PT, P0 ;  /* 0x00000005ff007c0c */ /* 0x000fda000bf05300 */
[----:B------:R-:W-:Y:S05]  /*1140*/  @!P0 BRA `(.L_x_14) ;  /* 0x00000000000c8947 */ /* 0x000fea0003800000 */
[----:B------:R-:W0:Y:S02]  /*1150*/  LDC.64 R4, c[0x0][0x588] ;  /* 0x00016200ff047b82 */ /* 0x000e240000000a00 */
[----:B0-----:R1:W5:Y:S01]  /*1160*/  LDG.E R72, desc[UR36][R4.64] ;  /* 0x0000002404487981 */ /* 0x001362000c1e1900 */
[----:B------:R-:W-:Y:S05]  /*1170*/  BRA `(.L_x_13) ;  /* 0x0000000000087947 */ /* 0x000fea0003800000 */
.L_x_14:
[----:B------:R-:W-:Y:S02]  /*1180*/  ULDC UR4, c[0x0][0x580] ;  /* 0x0001600000047ab9 */ /* 0x000fe40000000800 */
[----:B------:R-:W-:-:S07]  /*1190*/  IMAD.U32 R72, RZ, RZ, UR4 ;  /* 0x00000004ff487e24 */ /* 0x000fce000f8e00ff */
.L_x_13:
[----:B------:R-:W-:Y:S02]  /*11a0*/  ULDC.64 UR4, c[0x0][0x5a0] ;  /* 0x0001680000047ab9 */ /* 0x000fe40000000a00 */
[----:B------:R-:W-:-:S04]  /*11b0*/  ISETP.NE.U32.AND P0, PT, RZ, UR4, PT ;  /* 0x00000004ff007c0c */ /* 0x000fc8000bf05070 */
[----:B------:R-:W-:-:S13]  /*11c0*/  ISETP.NE.AND.EX P0, PT, RZ, UR5, PT, P0 ;  /* 0x00000005ff007c0c */ /* 0x000fda000bf05300 */
[----:B------:R-:W-:Y:S05]  /*11d0*/  @!P0 BRA `(.L_x_15) ;  /* 0x00000000001c8947 */ /* 0x000fea0003800000 */
[----:B01----:R-:W0:Y:S02]  /*11e0*/  LDC.64 R4, c[0x0][0x5a0] ;  /* 0x00016800ff047b82 */ /* 0x003e240000000a00 */
[----:B0-----:R-:W2:Y:S02]  /*11f0*/  LDG.E.64 R4, desc[UR36][R4.64] ;  /* 0x0000002404047981 */ /* 0x001ea4000c1e1b00 */
[----:B--2---:R-:W-:-:S04]  /*1200*/  ISETP.NE.U32.AND P0, PT, R4, RZ, PT ;  /* 0x000000ff0400720c */ /* 0x004fc80003f05070 */
[----:B------:R-:W-:-:S13]  /*1210*/  ISETP.NE.AND.EX P0, PT, R5, RZ, PT, P0 ;  /* 0x000000ff0500720c */ /* 0x000fda0003f05300 */
[----:B------:R-:W-:Y:S05]  /*1220*/  @!P0 BRA `(.L_x_15) ;  /* 0x0000000000088947 */ /* 0x000fea0003800000 */
[----:B------:R0:W5:Y:S01]  /*1230*/  LD.E R74, desc[UR36][R4.64] ;  /* 0x00000024044a7980 */ /* 0x000162000c101900 */
[----:B------:R-:W-:Y:S05]  /*1240*/  BRA `(.L_x_16) ;  /* 0x0000000000247947 */ /* 0x000fea0003800000 */
.L_x_15:
[----:B------:R-:W-:Y:S02]  /*1250*/  ULDC.64 UR4, c[0x0][0x590] ;  /* 0x0001640000047ab9 */ /* 0x000fe40000000a00 */
[----:B------:R-:W-:-:S04]  /*1260*/  ISETP.NE.U32.AND P0, PT, RZ, UR4, PT ;  /* 0x00000004ff007c0c */ /* 0x000fc8000bf05070 */
[----:B------:R-:W-:-:S13]  /*1270*/  ISETP.NE.AND.EX P0, PT, RZ, UR5, PT, P0 ;  /* 0x00000005ff007c0c */ /* 0x000fda000bf05300 */
[----:B------:R-:W-:Y:S05]  /*1280*/  @!P0 BRA `(.L_x_17) ;  /* 0x00000000000c8947 */ /* 0x000fea0003800000 */
[----:B------:R-:W2:Y:S02]  /*1290*/  LDC.64 R74, c[0x0][0x590] ;  /* 0x00016400ff4a7b82 */ /* 0x000ea40000000a00 */
[----:B--2---:R2:W5:Y:S01]  /*12a0*/  LDG.E R74, desc[UR36][R74.64] ;  /* 0x000000244a4a7981 */ /* 0x004562000c1e1900 */
[----:B------:R-:W-:Y:S05]  /*12b0*/  BRA `(.L_x_16) ;  /* 0x0000000000087947 */ /* 0x000fea0003800000 */
.L_x_17:
[----:B------:R-:W-:Y:S02]  /*12c0*/  ULDC UR4, c[0x0][0x584] ;  /* 0x0001610000047ab9 */ /* 0x000fe40000000800 */
[----:B------:R-:W-:-:S07]  /*12d0*/  IMAD.U32 R74, RZ, RZ, UR4 ;  /* 0x00000004ff4a7e24 */ /* 0x000fce000f8e00ff */
.L_x_16:
[----:B------:R-:W-:-:S13]  /*12e0*/  LOP3.LUT P0, RZ, R0, 0xff, RZ, 0xc0, !PT ;  /* 0x000000ff00ff7812 */ /* 0x000fda000780c0ff */
[----:B------:R-:W-:Y:S05]  /*12f0*/  @!P0 EXIT ;  /* 0x000000000000894d */ /* 0x000fea0003800000 */
[----:B------:R-:W-:Y:S01]  /*1300*/  ULDC UR4, c[0x0][0x28c] ;  /* 0x0000a30000047ab9 */ /* 0x000fe20000000800 */
[----:B--2---:R-:W-:Y:S01]  /*1310*/  LOP3.LUT R75, R19, 0x1, RZ, 0xfc, !PT ;  /* 0x00000001134b7812 */ /* 0x004fe200078efcff */
[----:B------:R-:W-:Y:S01]  /*1320*/  UIADD3 UR4, UR4, 0x1f, URZ ;  /* 0x0000001f04047890 */ /* 0x000fe2000fffe03f */
[----:B------:R-:W-:Y:S01]  /*1330*/  UMOV UR38, URZ ;  /* 0x0000003f00267c82 */ /* 0x000fe20008000000 */
[----:B------:R-:W-:Y:S02]  /*1340*/  UMOV UR39, URZ ;  /* 0x0000003f00277c82 */ /* 0x000fe40008000000 */
[----:B------:R-:W-:-:S04]  /*1350*/  USHF.R.S32.HI UR5, URZ, 0x1f, UR4 ;  /* 0x0000001f3f057899 */ /* 0x000fc80008011404 */
[----:B------:R-:W-:-:S04]  /*1360*/  ULEA.HI UR5, UR5, UR4, URZ, 0x5 ;  /* 0x0000000405057291 */ /* 0x000fc8000f8f283f */
[----:B------:R-:W-:-:S12]  /*1370*/  USHF.R.S32.HI UR40, URZ, 0x5, UR5 ;  /* 0x000000053f287899 */ /* 0x000fd80008011405 */
.L_x_129:
[----:B------:R-:W-:Y:S01]  /*1380*/  LOP3.LUT R0, R18, 0x80, RZ, 0xc0, !PT ;  /* 0x0000008012007812 */ /* 0x000fe200078ec0ff */
[----:B--2---:R-:W2:Y:S01]  /*1390*/  S2UR UR6, SR_CgaCtaId ;  /* 0x00000000000679c3 */ /* 0x004ea20000008800 */
[----:B------:R-:W-:Y:S02]  /*13a0*/  UMOV UR41, 0x400 ;  /* 0x0000040000297882 */ /* 0x000fe40000000000 */
[----:B------:R-:W-:-:S06]  /*13b0*/  SHF.R.U32.HI R0, RZ, 0x7, R0 ;  /* 0x00000007ff007819 */ /* 0x000fcc0000011600 */
[----:B---3--:R-:W3:Y:S01]  /*13c0*/  SHFL.IDX PT, R0, R0, RZ, 0x1f ;  /* 0x00001fff00007589 */ /* 0x008ee200000e0000 */
[----:B--2---:R-:W-:Y:S01]  /*13d0*/  ULEA UR41, UR6, UR41, 0x18 ;  /* 0x0000002906297291 */ /* 0x004fe2000f8ec03f */
[----:B---3--:R-:W-:-:S13]  /*13e0*/  R2UR UR4, R0 ;  /* 0x00000000000472ca */ /* 0x008fda00000e0000 */
[----:B------:R-:W-:-:S04]  /*13f0*/  ULEA.HI UR5, UR4, UR4, URZ, 0x1 ;  /* 0x0000000404057291 */ /* 0x000fc8000f8f083f */
[----:B------:R-:W-:-:S04]  /*1400*/  ULOP3.LUT UR5, UR5, 0xffffe, URZ, 0xc0, !UPT ;  /* 0x000ffffe05057892 */ /* 0x000fc8000f8ec03f */
[----:B------:R-:W-:-:S03]  /*1410*/  UIADD3 UR5, UR4, -UR5, URZ ;  /* 0x8000000504057290 */ /* 0x000fc6000fffe03f */
[----:B------:R-:W-:Y:S01]  /*1420*/  ULDC UR4, c[0x0][0x28c] ;  /* 0x0000a30000047ab9 */ /* 0x000fe20000000800 */
[----:B------:R-:W-:Y:S01]  /*1430*/  ULEA UR5, UR5, UR41, 0xc ;  /* 0x0000002905057291 */ /* 0x000fe2000f8e603f */
[----:B------:R-:W-:-:S03]  /*1440*/  ISETP.LT.AND P0, PT, RZ, UR4, PT ;  /* 0x00000004ff007c0c */ /* 0x000fc6000bf01270 */
[----:B------:R-:W-:-:S04]  /*1450*/  UIADD3 UR5, UR5, 0x200, URZ ;  /* 0x0000020005057890 */ /* 0x000fc8000fffe03f */
[----:B------:R-:W-:-:S04]  /*1460*/  USHF.R.U32.HI UR5, URZ, 0x4, UR5 ;  /* 0x000000043f057899 */ /* 0x000fc80008011605 */
[----:B------:R-:W-:Y:S02]  /*1470*/  ULOP3.LUT UR42, UR5, 0x3fff, URZ, 0xc0, !UPT ;  /* 0x00003fff052a7892 */ /* 0x000fe4000f8ec03f */
[----:B----45:R-:W-:Y:S10]  /*1480*/  @P0 BRA `(.L_x_18) ;  /* 0x0000000000400947 */ /* 0x030ff40003800000 */
[----:B------:R-:W-:Y:S01]  /*1490*/  MOV R0, 0x0 ;  /* 0x0000000000007802 */ /* 0x000fe20000000f00 */
[----:B------:R-:W-:Y:S01]  /*14a0*/  ULDC.64 UR4, c[0x4][0x68] ;  /* 0x01001a0000047ab9 */ /* 0x000fe20000000a00 */
[----:B------:R-:W-:Y:S01]  /*14b0*/  ULDC.64 UR6, c[0x4][0x8] ;  /* 0x0100020000067ab9 */ /* 0x000fe20000000a00 */
[----:B01----:R-:W-:Y:S01]  /*14c0*/  IMAD.U32 R4, RZ, RZ, UR4 ;  /* 0x00000004ff047e24 */ /* 0x003fe2000f8e00ff */
[----:B------:R0:W1:Y:S01]  /*14d0*/  LDC.64 R14, c[0x4][R0] ;  /* 0x01000000000e7b82 */ /* 0x0000620000000a00 */
[----:B------:R-:W-:Y:S01]  /*14e0*/  IMAD.U32 R5, RZ, RZ, UR5 ;  /* 0x00000005ff057e24 */ /* 0x000fe2000f8e00ff */
[----:B------:R-:W-:Y:S01]  /*14f0*/  ULDC.64 UR4, c[0x4][0x70] ;  /* 0x01001c0000047ab9 */ /* 0x000fe20000000a00 */
[----:B------:R-:W-:Y:S02]  /*1500*/  IMAD.U32 R10, RZ, RZ, UR6 ;  /* 0x00000006ff0a7e24 */ /* 0x000fe4000f8e00ff */
[----:B------:R-:W-:Y:S02]  /*1510*/  IMAD.U32 R6, RZ, RZ, UR4 ;  /* 0x00000004ff067e24 */ /* 0x000fe4000f8e00ff */
[----:B------:R-:W-:-:S02]  /*1520*/  IMAD.U32 R7, RZ, RZ, UR5 ;  /* 0x00000005ff077e24 */ /* 0x000fc4000f8e00ff */
[----:B------:R-:W-:Y:S02]  /*1530*/  IMAD.U32 R11, RZ, RZ, UR7 ;  /* 0x00000007ff0b7e24 */ /* 0x000fe4000f8e00ff */
[----:B------:R-:W-:Y:S02]  /*1540*/  IMAD.MOV.U32 R8, RZ, RZ, 0x1e1 ;  /* 0x000001e1ff087424 */ /* 0x000fe400078e00ff */
[----:B------:R-:W-:Y:S02]  /*1550*/  IMAD.MOV.U32 R12, RZ, RZ, 0x1 ;  /* 0x00000001ff0c7424 */ /* 0x000fe400078e00ff */
[----:B0-----:R-:W-:-:S07]  /*1560*/  IMAD.MOV.U32 R13, RZ, RZ, RZ ;  /* 0x000000ffff0d7224 */ /* 0x001fce00078e00ff */
[----:B------:R-:W-:-:S07]  /*1570*/  LEPC R20, `(.L_x_18) ;  /* 0x000000001014794e */ /* 0x000fce0000000000 */
[----:B-1---5:R-:W-:Y:S05]  /*1580*/  CALL.ABS.NOINC R14 ;  /* 0x000000000e007343 */ /* 0x022fea0003c00000 */
.L_x_18:
[----:B------:R-:W-:-:S13]  /*1590*/  ISETP.NE.AND P0, PT, R75, 0x3, PT ;  /* 0x000000034b00780c */ /* 0x000fda0003f05270 */
[----:B------:R-:W-:Y:S05]  /*15a0*/  @!P0 BRA `(.L_x_19) ;  /* 0x0000000000048947 */ /* 0x000fea0003800000 */
[----:B------:R-:W-:Y:S01]  /*15b0*/  BPT.TRAP 0x1 ;  /* 0x000000040000795c */ /* 0x000fe20000300000 */
.L_x_19:
[----:B------:R-:W-:Y:S02]  /*15c0*/  IMAD.U32 R3, RZ, RZ, UR39 ;  /* 0x00000027ff037e24 */ /* 0x000fe4000f8e00ff */
[----:B------:R-:W-:-:S03]  /*15d0*/  IMAD.U32 R0, RZ, RZ, UR38 ;  /* 0x00000026ff007e24 */ /* 0x000fc6000f8e00ff */
[----:B------:R-:W-:Y:S02]  /*15e0*/  LEA R3, R3, UR41, 0x3 ;  /* 0x0000002903037c11 */ /* 0x000fe4000f8e18ff */
[----:B------:R-:W-:-:S04]  /*15f0*/  SHF.L.U32 R0, R0, 0x1f, RZ ;  /* 0x0000001f00007819 */ /* 0x000fc800000006ff */
[----:B------:R2:W3:Y:S01]  /*1600*/  SYNCS.PHASECHK.TRANS64.TRYWAIT P1, [R3+URZ], R0 ;  /* 0x00000000030075a7 */ /* 0x0004e2000802017f */
[----:B------:R-:W-:Y:S05]  /*1610*/  @!P0 BRA `(.L_x_20) ;  /* 0x0000000000048947 */ /* 0x000fea0003800000 */
[----:B------:R-:W-:Y:S01]  /*1620*/  BPT.TRAP 0x1 ;  /* 0x000000040000795c */ /* 0x000fe20000300000 */
.L_x_20:
[----:B---3--:R-:W-:Y:S05]  /*1630*/  @P1 BRA `(.L_x_21) ;  /* 0x0000000000081947 */ /* 0x008fea0003800000 */
[----:B------:R-:W3:Y:S02]  /*1640*/  SYNCS.PHASECHK.TRANS64.TRYWAIT P1, [R3+URZ], R0 ;  /* 0x00000000030075a7 */ /* 0x000ee4000802017f */
[----:B---3--:R-:W-:Y:S05]  /*1650*/  @!P1 BRA `(.L_x_22) ;  /* 0x0000006400789947 */ /* 0x008fea0003800000 */
.L_x_21:
[----:B------:R-:W-:-:S04]  /*1660*/  UISETP.LT.AND UP0, UPT, UR40, 0x1, UPT ;  /* 0x000000012800788c */ /* 0x000fc8000bf01270 */
[----:B------:R-:W-:-:S06]  /*1670*/  USEL UR4, UR40, 0x1, UP0 ;  /* 0x0000000128047887 */ /* 0x000fcc0008000000 */
[----:B--23--:R-:W-:Y:S01]  /*1680*/  IMAD.U32 R0, RZ, RZ, UR4 ;  /* 0x00000004ff007e24 */ /* 0x00cfe2000f8e00ff */
[----:B------:R-:W-:Y:S05]  /*1690*/  WARPSYNC.ALL ;  /* 0x0000000000007948 */ /* 0x000fea0003800000 */
[----:B------:R-:W-:-:S04]  /*16a0*/  IADD3 R0, -R0, UR40, RZ ;  /* 0x0000002800007c10 */ /* 0x000fc8000fffe1ff */
[----:B------:R-:W-:Y:S01]  /*16b0*/  ISETP.GE.AND P1, PT, R0, 0x1, PT ;  /* 0x000000010000780c */ /* 0x000fe20003f26270 */
[----:B------:R-:W-:Y:S01]  /*16c0*/  UIADD3 UR4, UR41, 0x2d200, URZ ;  /* 0x0002d20029047890 */ /* 0x000fe2000fffe03f */
[----:B------:R-:W-:Y:S01]  /*16d0*/  WARPGROUP.ARRIVE ;  /* 0x00000000000079c5 */ /* 0x000fe20000000000 */
[----:B------:R-:W-:Y:S01]  /*16e0*/  UMOV UR9, 0x80000020 ;  /* 0x8000002000097882 */ /* 0x000fe20000000000 */
[----:B------:R-:W-:Y:S01]  /*16f0*/  UMOV UR11, 0x80000020 ;  /* 0x80000020000b7882 */ /* 0x000fe20000000000 */
[----:B------:R-:W-:Y:S01]  /*1700*/  USHF.R.U32.HI UR4, URZ, 0x4, UR4 ;  /* 0x000000043f047899 */ /* 0x000fe20008011604 */
[----:B------:R-:W-:Y:S01]  /*1710*/  UMOV UR13, UR9 ;  /* 0x00000009000d7c82 */ /* 0x000fe20008000000 */
[----:B------:R-:W-:Y:S02]  /*1720*/  UMOV UR15, 0x80000020 ;  /* 0x80000020000f7882 */ /* 0x000fe40000000000 */
[----:B------:R-:W-:Y:S02]  /*1730*/  ULOP3.LUT UR5, UR4, 0x3fff, URZ, 0xc0, !UPT ;  /* 0x00003fff04057892 */ /* 0x000fe4000f8ec03f */
[----:B------:R-:W-:-:S02]  /*1740*/  ULOP3.LUT UR4, UR42, 0x10000, URZ, 0xfc, !UPT ;  /* 0x000100002a047892 */ /* 0x000fc4000f8efc3f */
[----:B------:R-:W-:Y:S02]  /*1750*/  ULOP3.LUT UR5, UR5, 0x10000, URZ, 0xfc, !UPT ;  /* 0x0001000005057892 */ /* 0x000fe4000f8efc3f */
[----:B------:R-:W-:Y:S02]  /*1760*/  UIMAD UR6, UR39, 0x300, UR4 ;  /* 0x00000300270678a4 */ /* 0x000fe4000f8e0204 */
[----:B------:R-:W-:Y:S01]  /*1770*/  UIMAD UR10, UR39, 0xc0, UR5 ;  /* 0x000000c0270a78a4 */ /* 0x000fe2000f8e0205 */
[----:B------:R-:W-:Y:S01]  /*1780*/  UMOV UR17, UR9 ;  /* 0x0000000900117c82 */ /* 0x000fe20008000000 */
[----:B------:R-:W-:Y:S02]  /*1790*/  UMOV UR19, 0x80000020 ;  /* 0x8000002000137882 */ /* 0x000fe40000000000 */
[----:B------:R-:W-:Y:S01]  /*17a0*/  UIADD3 UR14, UR10, 0x40, URZ ;  /* 0x000000400a0e7890 */ /* 0x000fe2000fffe03f */
[----:B------:R-:W-:Y:S01]  /*17b0*/  UMOV UR8, UR6 ;  /* 0x0000000600087c82 */ /* 0x000fe20008000000 */
[----:B------:R-:W-:-:S03]  /*17c0*/  UIADD3 UR18, UR10, 0x80, URZ ;  /* 0x000000800a127890 */ /* 0x000fc6000fffe03f */
[----:B------:R-:W-:Y:S01]  /*17d0*/  HGMMA.64x16x16.F32.BF16 R64, gdesc[UR8], RZ, !UPT, gsb0 ;  /* 0x00200000084079f0 */ /* 0x000fe2000c0018ff */
[----:B------:R-:W-:Y:S01]  /*17e0*/  UMOV UR12, UR8 ;  /* 0x00000008000c7c82 */ /* 0x000fe20008000000 */
[----:B------:R-:W-:Y:S01]  /*17f0*/  UMOV UR16, UR8 ;  /* 0x0000000800107c82 */ /* 0x000fe20008000000 */
[----:B------:R-:W-:Y:S02]  /*1800*/  UIADD3 UR7, UR6, 0x200, URZ ;  /* 0x0000020006077890 */ /* 0x000fe4000fffe03f */
[----:B------:R-:W-:Y:S01]  /*1810*/  UIADD3 UR8, UR6, 0x2, URZ ;  /* 0x0000000206087890 */ /* 0x000fe2000fffe03f */
[----:B------:R-:W-:Y:S01]  /*1820*/  UMOV UR9, 0x80000020 ;  /* 0x8000002000097882 */ /* 0x000fe20000000000 */
[----:B------:R-:W-:Y:S01]  /*1830*/  UIADD3 UR6, UR6, 0x202, URZ ;  /* 0x0000020206067890 */ /* 0x000fe2000fffe03f */
[----:B------:R-:W-:Y:S02]  /*1840*/  WARPGROUP.DEPBAR.LE gsb0, 0x0 ;  /* 0x00008000000079c5 */ /* 0x000fe40000010000 */
[----:B------:R-:W-:-:S06]  /*1850*/  WARPGROUP.ARRIVE ;  /* 0x00000000000079c5 */ /* 0x000fcc0000000000 */
[----:B------:R-:W-:Y:S03]  /*1860*/  HGMMA.64x16x16.F32.BF16 R48, gdesc[UR12], RZ, !UPT, gsb0 ;  /* 0x002000000c3079f0 */ /* 0x000fe6000c0018ff */
[----:B------:R-:W-:Y:S02]  /*1870*/  WARPGROUP.DEPBAR.LE gsb0, 0x0 ;  /* 0x00008000000079c5 */ /* 0x000fe40000010000 */
[----:B------:R-:W-:-:S06]  /*1880*/  WARPGROUP.ARRIVE ;  /* 0x00000000000079c5 */ /* 0x000fcc0000000000 */
[----:B------:R-:W-:Y:S01]  /*1890*/  HGMMA.64x16x16.F32.BF16 R32, gdesc[UR16], RZ, !UPT, gsb0 ;  /* 0x00200000102079f0 */ /* 0x000fe2000c0018ff */
[----:B------:R-:W-:Y:S01]  /*18a0*/  UMOV UR16, UR7 ;  /* 0x0000000700107c82 */ /* 0x000fe20008000000 */
[----:B------:R-:W-:Y:S01]  /*18b0*/  UMOV UR17, 0x80000020 ;  /* 0x8000002000117882 */ /* 0x000fe20000000000 */
[----:B------:R-:W-:Y:S01]  /*18c0*/  UMOV UR12, UR16 ;  /* 0x00000010000c7c82 */ /* 0x000fe20008000000 */
[----:B------:R-:W-:Y:S01]  /*18d0*/  UMOV UR13, UR17 ;  /* 0x00000011000d7c82 */ /* 0x000fe20008000000 */
[----:B------:R-:W-:Y:S01]  /*18e0*/  UIADD3 UR7, UR10, 0x2, URZ ;  /* 0x000000020a077890 */ /* 0x000fe2000fffe03f */
[----:B------:R-:W-:Y:S02]  /*18f0*/  WARPGROUP.DEPBAR.LE gsb0, 0x0 ;  /* 0x00008000000079c5 */ /* 0x000fe40000010000 */
[----:B------:R-:W-:-:S06]  /*1900*/  WARPGROUP.ARRIVE ;  /* 0x00000000000079c5 */ /* 0x000fcc0000000000 */
[----:B------:R-:W-:Y:S01]  /*1910*/  HGMMA.64x16x16.F32.BF16 R24, gdesc[UR16], RZ, !UPT, gsb0 ;  /* 0x00200000101879f0 */ /* 0x000fe2000c0018ff */
[----:B------:R-:W-:Y:S01]  /*1920*/  UMOV UR18, UR10 ;  /* 0x0000000a00127c82 */ /* 0x000fe20008000000 */
[----:B------:R-:W-:Y:S01]  /*1930*/  UMOV UR19, UR11 ;  /* 0x0000000b00137c82 */ /* 0x000fe20008000000 */
[----:B------:R-:W-:Y:S01]  /*1940*/  UMOV UR11, 0x80000020 ;  /* 0x80000020000b7882 */ /* 0x000fe20000000000 */
[----:B------:R-:W-:Y:S02]  /*1950*/  WARPGROUP.DEPBAR.LE gsb0, 0x0 ;  /* 0x00008000000079c5 */ /* 0x000fe40000010000 */
[----:B------:R-:W-:-:S06]  /*1960*/  WARPGROUP.ARRIVE ;  /* 0x00000000000079c5 */ /* 0x000fcc0000000000 */
[----:B------:R-:W-:Y:S01]  /*1970*/  HGMMA.64x16x16.F32.BF16 R40, gdesc[UR12], RZ, !UPT, gsb0 ;  /* 0x002000000c2879f0 */ /* 0x000fe2000c0018ff */
[----:B------:R-:W-:Y:S01]  /*1980*/  UIADD3 UR14, UR10, 0x82, URZ ;  /* 0x000000820a0e7890 */ /* 0x000fe2000fffe03f */
[----:B------:R-:W-:Y:S01]  /*1990*/  UMOV UR12, UR8 ;  /* 0x00000008000c7c82 */ /* 0x000fe20008000000 */
[----:B------:R-:W-:Y:S01]  /*19a0*/  UMOV UR13, UR9 ;  /* 0x00000009000d7c82 */ /* 0x000fe20008000000 */
[----:B------:R-:W-:Y:S01]  /*19b0*/  UMOV UR15, 0x80000020 ;  /* 0x80000020000f7882 */ /* 0x000fe20000000000 */
[----:B------:R-:W-:Y:S02]  /*19c0*/  WARPGROUP.DEPBAR.LE gsb0, 0x0 ;  /* 0x00008000000079c5 */ /* 0x000fe40000010000 */
[----:B------:R-:W-:-:S06]  /*19d0*/  WARPGROUP.ARRIVE ;  /* 0x00000000000079c5 */ /* 0x000fcc0000000000 */
[----:B------:R-:W-:Y:S01]  /*19e0*/  HGMMA.64x16x16.F32.BF16 R56, gdesc[UR16], RZ, !UPT, gsb0 ;  /* 0x00200000103879f0 */ /* 0x000fe2000c0018ff */
[----:B------:R-:W-:Y:S01]  /*19f0*/  UIADD3 UR18, UR10, 0x42, URZ ;  /* 0x000000420a127890 */ /* 0x000fe2000fffe03f */
[----:B------:R-:W-:Y:S02]  /*1a00*/  UMOV UR16, UR8 ;  /* 0x0000000800107c82 */ /* 0x000fe40008000000 */
[----:B------:R-:W-:Y:S01]  /*1a10*/  UMOV UR10, UR7 ;  /* 0x00000007000a7c82 */ /* 0x000fe20008000000 */
[----:B------:R-:W-:Y:S01]  /*1a20*/  UMOV UR17, UR9 ;  /* 0x0000000900117c82 */ /* 0x000fe20008000000 */
[----:B------:R-:W-:Y:S01]  /*1a30*/  UMOV UR19, 0x80000020 ;  /* 0x8000002000137882 */ /* 0x000fe20000000000 */
[----:B------:R-:W-:Y:S02]  /*1a40*/  WARPGROUP.DEPBAR.LE gsb0, 0x0 ;  /* 0x00008000000079c5 */ /* 0x000fe40000010000 */
[----:B------:R-:W-:-:S06]  /*1a50*/  WARPGROUP.ARRIVE ;  /* 0x00000000000079c5 */ /* 0x000fcc0000000000 */
[----:B------:R-:W-:Y:S03]  /*1a60*/  HGMMA.64x16x16.F32.BF16 R64, gdesc[UR8], R64, gsb0 ;  /* 0x00200000084079f0 */ /* 0x000fe60008001840 */
[----:B------:R-:W-:Y:S02]  /*1a70*/  WARPGROUP.DEPBAR.LE gsb0, 0x0 ;  /* 0x00008000000079c5 */ /* 0x000fe40000010000 */
[----:B------:R-:W-:-:S06]  /*1a80*/  WARPGROUP.ARRIVE ;  /* 0x00000000000079c5 */ /* 0x000fcc0000000000 */
[----:B------:R-:W-:Y:S03]  /*1a90*/  HGMMA.64x16x16.F32.BF16 R48, gdesc[UR16], R48, gsb0 ;  /* 0x00200000103079f0 */ /* 0x000fe60008001830 */
[----:B------:R-:W-:Y:S02]  /*1aa0*/  WARPGROUP.DEPBAR.LE gsb0, 0x0 ;  /* 0x00008000000079c5 */ /* 0x000fe40000010000 */
[----:B------:R-:W-:-:S06]  /*1ab0*/  WARPGROUP.ARRIVE ;  /* 0x00000000000079c5 */ /* 0x000fcc0000000000 */
[----:B------:R-:W-:Y:S01]  /*1ac0*/  HGMMA.64x16x16.F32.BF16 R32, gdesc[UR12], R32, gsb0 ;  /* 0x002000000c2079f0 */ /* 0x000fe20008001820 */
[----:B------:R-:W-:Y:S01]  /*1ad0*/  UMOV UR12, UR6 ;  /* 0x00000006000c7c82 */ /* 0x000fe20008000000 */
[----:B------:R-:W-:Y:S01]  /*1ae0*/  UMOV UR13, 0x80000020 ;  /* 0x80000020000d7882 */ /* 0x000fe20000000000 */
[----:B------:R-:W-:Y:S01]  /*1af0*/  UMOV UR16, UR12 ;  /* 0x0000000c00107c82 */ /* 0x000fe20008000000 */
[----:B------:R-:W-:Y:S01]  /*1b00*/  UMOV UR17, UR13 ;  /* 0x0000000d00117c82 */ /* 0x000fe20008000000 */
[----:B------:R-:W-:Y:S01]  /*1b10*/  UMOV UR8, UR12 ;  /* 0x0000000c00087c82 */ /* 0x000fe20008000000 */
[----:B------:R-:W-:Y:S01]  /*1b20*/  UMOV UR9, UR13 ;  /* 0x0000000d00097c82 */ /* 0x000fe20008000000 */
        /* <DEDUP_REMOVED lines=8> */
[----:B------:R-:W-:Y:S03]  /*1bb0*/  HGMMA.64x16x16.F32.BF16 R56, gdesc[UR8], R56, gsb0 ;  /* 0x00200000083879f0 */ /* 0x000fe60008001838 */
[----:B------:R-:W-:Y:S02]  /*1bc0*/  WARPGROUP.DEPBAR.LE gsb0, 0x0 ;  /* 0x00008000000079c5 */ /* 0x000fe40000010000 */
[----:B------:R-:W-:Y:S05]  /*1bd0*/  @!P1 BRA `(.L_x_23) ;  /* 0x0000000400cc9947 */ /* 0x000fea0003800000 */
[----:B------:R-:W-:Y:S01]  /*1be0*/  UIADD3 UR6, UR39, 0x1, URZ ;  /* 0x0000000127067890 */ /* 0x000fe2000fffe03f */
[----:B------:R-:W-:Y:S02]  /*1bf0*/  IMAD.MOV.U32 R3, RZ, RZ, R0 ;  /* 0x000000ffff037224 */ /* 0x000fe400078e0000 */
[----:B01----:R-:W-:Y:S01]  /*1c00*/  IMAD.U32 R4, RZ, RZ, UR39 ;  /* 0x00000027ff047e24 */ /* 0x003fe2000f8e00ff */
[----:B------:R-:W-:-:S04]  /*1c10*/  UISETP.NE.AND UP0, UPT, UR6, 0xf, UPT ;  /* 0x0000000f0600788c */ /* 0x000fc8000bf05270 */
[----:B------:R-:W-:Y:S02]  /*1c20*/  USEL UR7, URZ, 0x1, UP0 ;  /* 0x000000013f077887 */ /* 0x000fe40008000000 */
[----:B------:R-:W-:Y:S02]  /*1c30*/  USEL UR6, UR6, URZ, UP0 ;  /* 0x0000003f06067287 */ /* 0x000fe40008000000 */
[----:B------:R-:W-:-:S06]  /*1c40*/  ULOP3.LUT UR7, UR38, UR7, URZ, 0x3c, !UPT ;  /* 0x0000000726077292 */ /* 0x000fcc000f8e3c3f */
[----:B------:R-:W-:-:S07]  /*1c50*/  IMAD.U32 R7, RZ, RZ, UR7 ;  /* 0x00000007ff077e24 */ /* 0x000fce000f8e00ff */
.L_x_30:
[----:B------:R-:W-:Y:S05]  /*1c60*/  @!P0 BRA `(.L_x_24) ;  /* 0x0000000000048947 */ /* 0x000fea0003800000 */
[----:B------:R-:W-:Y:S01]  /*1c70*/  BPT.TRAP 0x1 ;  /* 0x000000040000795c */ /* 0x000fe20000300000 */
.L_x_24:
[----:B------:R-:W-:Y:S01]  /*1c80*/  ULEA UR7, UR6, UR41, 0x3 ;  /* 0x0000002906077291 */ /* 0x000fe2000f8e183f */
[----:B------:R-:W-:-:S08]  /*1c90*/  SHF.L.U32 R5, R7, 0x1f, RZ ;  /* 0x0000001f07057819 */ /* 0x000fd000000006ff */
[----:B------:R0:W1:Y:S01]  /*1ca0*/  SYNCS.PHASECHK.TRANS64.TRYWAIT P1, [UR7], R5 ;  /* 0x00000005ff0075a7 */ /* 0x0000620008020147 */
[----:B------:R-:W-:Y:S05]  /*1cb0*/  @!P0 BRA `(.L_x_25) ;  /* 0x0000000000048947 */ /* 0x000fea0003800000 */
[----:B------:R-:W-:Y:S01]  /*1cc0*/  BPT.TRAP 0x1 ;  /* 0x000000040000795c */ /* 0x000fe20000300000 */
.L_x_25:
[----:B-1----:R-:W-:Y:S05]  /*1cd0*/  @P1 BRA `(.L_x_26) ;  /* 0x0000000000081947 */ /* 0x002fea0003800000 */
[----:B------:R-:W1:Y:S02]  /*1ce0*/  SYNCS.PHASECHK.TRANS64.TRYWAIT P1, [UR7], R5 ;  /* 0x00000005ff0075a7 */ /* 0x000e640008020147 */
[----:B-1----:R-:W-:Y:S05]  /*1cf0*/  @!P1 BRA `(.L_x_27) ;  /* 0x0000005c00e49947 */ /* 0x002fea0003800000 */
.L_x_26:
[----:B------:R-:W-:Y:S01]  /*1d00*/  UIMAD UR7, UR6, 0x300, UR4 ;  /* 0x00000300060778a4 */ /* 0x000fe2000f8e0204 */
[----:B------:R-:W-:Y:S01]  /*1d10*/  WARPGROUP.ARRIVE ;  /* 0x00000000000079c5 */ /* 0x000fe20000000000 */
[----:B------:R-:W-:Y:S01]  /*1d20*/  UIMAD UR10, UR6, 0xc0, UR5 ;  /* 0x000000c0060a78a4 */ /* 0x000fe2000f8e0205 */
[----:B------:R-:W-:Y:S01]  /*1d30*/  UMOV UR9, 0x80000020 ;  /* 0x8000002000097882 */ /* 0x000fe20000000000 */
[----:B------:R-:W-:Y:S02]  /*1d40*/  UMOV UR11, 0x80000020 ;  /* 0x80000020000b7882 */ /* 0x000fe40000000000 */
[----:B------:R-:W-:Y:S01]  /*1d50*/  UIADD3 UR14, UR10, 0x40, URZ ;  /* 0x000000400a0e7890 */ /* 0x000fe2000fffe03f */
[----:B------:R-:W-:Y:S01]  /*1d60*/  UMOV UR8, UR7 ;  /* 0x0000000700087c82 */ /* 0x000fe20008000000 */
[----:B------:R-:W-:Y:S01]  /*1d70*/  UMOV UR13, UR9 ;  /* 0x00000009000d7c82 */ /* 0x000fe20008000000 */
[----:B------:R-:W-:Y:S02]  /*1d80*/  UMOV UR12, UR8 ;  /* 0x00000008000c7c82 */ /* 0x000fe40008000000 */
[----:B------:R-:W-:Y:S01]  /*1d90*/  HGMMA.64x16x16.F32.BF16 R64, gdesc[UR8], R64, gsb0 ;  /* 0x00200000084079f0 */ /* 0x000fe20008001840 */
[----:B------:R-:W-:Y:S01]  /*1da0*/  UMOV UR15, 0x80000020 ;  /* 0x80000020000f7882 */ /* 0x000fe20000000000 */
[----:B------:R-:W-:Y:S01]  /*1db0*/  UIADD3 UR18, UR10, 0x80, URZ ;  /* 0x000000800a127890 */ /* 0x000fe2000fffe03f */
[----:B------:R-:W-:Y:S01]  /*1dc0*/  UMOV UR16, UR8 ;  /* 0x0000000800107c82 */ /* 0x000fe20008000000 */
[----:B------:R-:W-:Y:S01]  /*1dd0*/  UMOV UR17, UR9 ;  /* 0x0000000900117c82 */ /* 0x000fe20008000000 */
[----:B------:R-:W-:Y:S01]  /*1de0*/  UMOV UR19, 0x80000020 ;  /* 0x8000002000137882 */ /* 0x000fe20000000000 */
[----:B------:R-:W-:-:S02]  /*1df0*/  UIADD3 UR20, UR7, 0x200, URZ ;  /* 0x0000020007147890 */ /* 0x000fc4000fffe03f */
[----:B------:R-:W-:Y:S01]  /*1e00*/  UIADD3 UR8, UR7, 0x2, URZ ;  /* 0x0000000207087890 */ /* 0x000fe2000fffe03f */
[----:B------:R-:W-:Y:S01]  /*1e10*/  UMOV UR9, 0x80000020 ;  /* 0x8000002000097882 */ /* 0x000fe20000000000 */
[----:B------:R-:W-:Y:S01]  /*1e20*/  UIADD3 UR7, UR7, 0x202, URZ ;  /* 0x0000020207077890 */ /* 0x000fe2000fffe03f */
        /* <DEDUP_REMOVED lines=10> */
[----:B------:R-:W-:Y:S02]  /*1ed0*/  WARPGROUP.DEPBAR.LE gsb0, 0x0 ;  /* 0x00008000000079c5 */ /* 0x000fe40000010000 */
[----:B------:R-:W-:-:S06]  /*1ee0*/  WARPGROUP.ARRIVE ;  /* 0x00000000000079c5 */ /* 0x000fcc0000000000 */
[----:B------:R-:W-:Y:S01]  /*1ef0*/  HGMMA.64x16x16.F32.BF16 R24, gdesc[UR16], R24, gsb0 ;  /* 0x00200000101879f0 */ /* 0x000fe20008001818 */
[----:B------:R-:W-:Y:S01]  /*1f00*/  UMOV UR18, UR10 ;  /* 0x0000000a00127c82 */ /* 0x000fe20008000000 */
[----:B------:R-:W-:Y:S01]  /*1f10*/  UMOV UR19, UR11 ;  /* 0x0000000b00137c82 */ /* 0x000fe20008000000 */
[----:B------:R-:W-:Y:S01]  /*1f20*/  UMOV UR11, 0x80000020 ;  /* 0x80000020000b7882 */ /* 0x000fe20000000000 */
[----:B------:R-:W-:Y:S02]  /*1f30*/  WARPGROUP.DEPBAR.LE gsb0, 0x0 ;  /* 0x00008000000079c5 */ /* 0x000fe40000010000 */
[----:B------:R-:W-:-:S06]  /*1f40*/  WARPGROUP.ARRIVE ;  /* 0x00000000000079c5 */ /* 0x000fcc0000000000 */
[----:B------:R-:W-:Y:S01]  /*1f50*/  HGMMA.64x16x16.F32.BF16 R40, gdesc[UR12], R40, gsb0 ;  /* 0x002000000c2879f0 */ /* 0x000fe20008001828 */
[----:B------:R-:W-:Y:S02]  /*1f60*/  UIADD3 UR12, UR10, 0x2, URZ ;  /* 0x000000020a0c7890 */ /* 0x000fe4000fffe03f */
[----:B------:R-:W-:Y:S01]  /*1f70*/  UIADD3 UR14, UR10, 0x42, URZ ;  /* 0x000000420a0e7890 */ /* 0x000fe2000fffe03f */
[----:B------:R-:W-:Y:S01]  /*1f80*/  UMOV UR13, UR9 ;  /* 0x00000009000d7c82 */ /* 0x000fe20008000000 */
[----:B------:R-:W-:Y:S01]  /*1f90*/  UMOV UR15, 0x80000020 ;  /* 0x80000020000f7882 */ /* 0x000fe20000000000 */
[----:B------:R-:W-:Y:S02]  /*1fa0*/  WARPGROUP.DEPBAR.LE gsb0, 0x0 ;  /* 0x00008000000079c5 */ /* 0x000fe40000010000 */
[----:B------:R-:W-:-:S06]  /*1fb0*/  WARPGROUP.ARRIVE ;  /* 0x00000000000079c5 */ /* 0x000fcc0000000000 */
[----:B------:R-:W-:Y:S01]  /*1fc0*/  HGMMA.64x16x16.F32.BF16 R56, gdesc[UR16], R56, gsb0 ;  /* 0x00200000103879f0 */ /* 0x000fe20008001838 */
[----:B------:R-:W-:Y:S01]  /*1fd0*/  UIADD3 UR18, UR10, 0x82, URZ ;  /* 0x000000820a127890 */ /* 0x000fe2000fffe03f */
[----:B------:R-:W-:Y:S02]  /*1fe0*/  UMOV UR16, UR8 ;  /* 0x0000000800107c82 */ /* 0x000fe40008000000 */
[----:B------:R-:W-:Y:S01]  /*1ff0*/  UMOV UR10, UR12 ;  /* 0x0000000c000a7c82 */ /* 0x000fe20008000000 */
        /* <DEDUP_REMOVED lines=29> */
[----:B------:R-:W-:Y:S01]  /*21d0*/  BPT.TRAP 0x1 ;  /* 0x000000040000795c */ /* 0x000fe20000300000 */
.L_x_28:
[----:B------:R-:W-:-:S13]  /*21e0*/  ISETP.NE.AND P1, PT, R23, RZ, PT ;  /* 0x000000ff1700720c */ /* 0x000fda0003f25270 */
[----:B01----:R-:W-:-:S05]  /*21f0*/  @P1 LEA R5, R4, UR41, 0x3 ;  /* 0x0000002904051c11 */ /* 0x003fca000f8e18ff */
[----:B------:R-:W-:-:S05]  /*2200*/  @P1 VIADD R5, R5, 0x78 ;  /* 0x0000007805051836 */ /* 0x000fca0000000000 */
[----:B------:R-:W-:-:S04]  /*2210*/  @P1 PRMT R5, R22, 0x654, R5 ;  /* 0x0000065416051816 */ /* 0x000fc80000000005 */
[----:B------:R0:W-:Y:S01]  /*2220*/  @P1 SYNCS.ARRIVE.TRANS64.RED.A1T0 RZ, [R5+URZ], RZ ;  /* 0x000000ff05ff19a7 */ /* 0x0001e2000810043f */
[----:B------:R-:W-:-:S13]  /*2230*/  ISETP.GT.U32.AND P1, PT, R19, 0x1, PT ;  /* 0x000000011300780c */ /* 0x000fda0003f24070 */
[----:B0-----:R-:W-:Y:S05]  /*2240*/  @P1 BRA `(.L_x_29) ;  /* 0x0000000000041947 */ /* 0x001fea0003800000 */
[----:B------:R-:W-:Y:S01]  /*2250*/  BPT.TRAP 0x1 ;  /* 0x000000040000795c */ /* 0x000fe20000300000 */
.L_x_29:
[----:B------:R-:W-:Y:S01]  /*2260*/  UIADD3 UR6, UR6, 0x1, URZ ;  /* 0x0000000106067890 */ /* 0x000fe2000fffe03f */
[C---:B------:R-:W-:Y:S01]  /*2270*/  ISETP.GT.AND P2, PT, R3.reuse, 0x1, PT ;  /* 0x000000010300780c */ /* 0x040fe20003f44270 */
[----:B------:R-:W-:Y:S02]  /*2280*/  VIADD R4, R4, 0x1 ;  /* 0x0000000104047836 */ /* 0x000fe40000000000 */
[----:B------:R-:W-:Y:S01]  /*2290*/  UISETP.NE.AND UP0, UPT, UR6, 0xf, UPT ;  /* 0x0000000f0600788c */ /* 0x000fe2000bf05270 */
[----:B------:R-:W-:Y:S02]  /*22a0*/  VIADD R3, R3, 0xffffffff ;  /* 0xffffffff03037836 */ /* 0x000fe40000000000 */
[C---:B------:R-:W-:Y:S01]  /*22b0*/  ISETP.NE.AND P1, PT, R4.reuse, 0xf, PT ;  /* 0x0000000f0400780c */ /* 0x040fe20003f25270 */
[----:B------:R-:W-:Y:S02]  /*22c0*/  USEL UR7, URZ, 0x1, UP0 ;  /* 0x000000013f077887 */ /* 0x000fe40008000000 */
[----:B------:R-:W-:Y:S01]  /*22d0*/  USEL UR6, UR6, URZ, UP0 ;  /* 0x0000003f06067287 */ /* 0x000fe20008000000 */
[----:B------:R-:W-:-:S03]  /*22e0*/  SEL R4, R4, RZ, P1 ;  /* 0x000000ff04047207 */ /* 0x000fc60000800000 */
[----:B------:R-:W-:Y:S01]  /*22f0*/  LOP3.LUT R7, R7, UR7, RZ, 0x3c, !PT ;  /* 0x0000000707077c12 */ /* 0x000fe2000f8e3cff */
[----:B------:R-:W-:Y:S07]  /*2300*/  @P2 BRA `(.L_x_30) ;  /* 0xfffffff800542947 */ /* 0x000fee000383ffff */
.L_x_23:
[----:B------:R-:W2:Y:S02]  /*2310*/  LDC R3, c[0x0][0x28c] ;  /* 0x0000a300ff037b82 */ /* 0x000ea40000000800 */
[----:B--2---:R-:W-:-:S13]  /*2320*/  ISETP.GE.AND P1, PT, R3, 0x1, PT ;  /* 0x000000010300780c */ /* 0x004fda0003f26270 */
[----:B------:R-:W-:Y:S05]  /*2330*/  @!P1 BRA `(.L_x_31) ;  /* 0x0000000000389947 */ /* 0x000fea0003800000 */
[----:B------:R-:W-:Y:S05]  /*2340*/  @!P0 BRA `(.L_x_32) ;  /* 0x0000000000048947 */ /* 0x000fea0003800000 */
[----:B------:R-:W-:Y:S01]  /*2350*/  BPT.TRAP 0x1 ;  /* 0x000000040000795c */ /* 0x000fe20000300000 */
.L_x_32:
[----:B------:R-:W-:-:S13]  /*2360*/  ISETP.NE.AND P0, PT, R23, RZ, PT ;  /* 0x000000ff1700720c */ /* 0x000fda0003f05270 */
[----:B------:R-:W-:-:S04]  /*2370*/  @P0 VIADD R0, R0, UR39 ;  /* 0x0000002700000c36 */ /* 0x000fc80008000000 */
[----:B01----:R-:W-:-:S05]  /*2380*/  @P0 IMAD.WIDE.U32 R4, R0, -0x77777777, RZ ;  /* 0x8888888900040825 */ /* 0x003fca00078e00ff */
[----:B------:R-:W-:-:S05]  /*2390*/  @P0 SHF.R.U32.HI R5, RZ, 0x3, R5 ;  /* 0x00000003ff050819 */ /* 0x000fca0000011605 */
[----:B------:R-:W-:-:S05]  /*23a0*/  @P0 IMAD R0, R5, -0xf, R0 ;  /* 0xfffffff105000824 */ /* 0x000fca00078e0200 */
[----:B------:R-:W-:-:S05]  /*23b0*/  @P0 LEA R0, R0, UR41, 0x3 ;  /* 0x0000002900000c11 */ /* 0x000fca000f8e18ff */
[----:B------:R-:W-:-:S05]  /*23c0*/  @P0 VIADD R3, R0, 0x78 ;  /* 0x0000007800030836 */ /* 0x000fca0000000000 */
[----:B------:R-:W-:-:S04]  /*23d0*/  @P0 PRMT R3, R22, 0x654, R3 ;  /* 0x0000065416030816 */ /* 0x000fc80000000003 */
[----:B------:R2:W-:Y:S01]  /*23e0*/  @P0 SYNCS.ARRIVE.TRANS64.RED.A1T0 RZ, [R3+URZ], RZ ;  /* 0x000000ff03ff09a7 */ /* 0x0005e2000810043f */
[----:B------:R-:W-:-:S13]  /*23f0*/  ISETP.GT.U32.AND P0, PT, R19, 0x1, PT ;  /* 0x000000011300780c */ /* 0x000fda0003f04070 */
[----:B--2---:R-:W-:Y:S05]  /*2400*/  @P0 BRA `(.L_x_31) ;  /* 0x0000000000040947 */ /* 0x004fea0003800000 */
[----:B------:R-:W-:Y:S01]  /*2410*/  BPT.TRAP 0x1 ;  /* 0x000000040000795c */ /* 0x000fe20000300000 */
.L_x_31:
[--C-:B------:R-:W-:Y:S01]  /*2420*/  SHF.R.U32.HI R0, RZ, 0x2, R18.reuse ;  /* 0x00000002ff007819 */ /* 0x100fe20000011612 */
[----:B------:R-:W2:Y:S01]  /*2430*/  LDC R7, c[0x0][0x288] ;  /* 0x0000a200ff077b82 */ /* 0x000ea20000000800 */
[----:B01----:R-:W-:Y:S01]  /*2440*/  SHF.R.U32.HI R5, RZ, 0x7, R18 ;  /* 0x00000007ff057819 */ /* 0x003fe20000011612 */
[----:B------:R-:W-:Y:S01]  /*2450*/  UIADD3 UR39, UR40, UR39, URZ ;  /* 0x0000002728277290 */ /* 0x000fe2000fffe03f */
[----:B------:R-:W-:Y:S01]  /*2460*/  LOP3.LUT R3, R0, 0x7, RZ, 0xc0, !PT ;  /* 0x0000000700037812 */ /* 0x000fe200078ec0ff */
[C---:B------:R-:W-:Y:S01]  /*2470*/  IMAD.SHL.U32 R10, R18.reuse, 0x2, RZ ;  /* 0x00000002120a7824 */ /* 0x040fe200078e00ff */
[----:B------:R-:W-:Y:S01]  /*2480*/  LOP3.LUT R0, R5, 0x1, RZ, 0xc0, !PT ;  /* 0x0000000105007812 */ /* 0x000fe200078ec0ff */
[----:B------:R-:W-:Y:S01]  /*2490*/  UISETP.GT.U32.AND UP0, UPT, UR39, 0xe, UPT ;  /* 0x0000000e2700788c */ /* 0x000fe2000bf04070 */
[----:B------:R-:W-:Y:S01]  /*24a0*/  LOP3.LUT R4, R18, 0x60, RZ, 0xc0, !PT ;  /* 0x0000006012047812 */ /* 0x000fe200078ec0ff */
[----:B------:R-:W-:Y:S01]  /*24b0*/  ULDC UR7, c[0x0][0x284] ;  /* 0x0000a10000077ab9 */ /* 0x000fe20000000800 */
[----:B------:R-:W-:Y:S01]  /*24c0*/  UISETP.GE.U32.AND UP1, UPT, UR40, 0xf, UPT ;  /* 0x0000000f2800788c */ /* 0x000fe2000bf26070 */
[----:B------:R-:W-:Y:S01]  /*24d0*/  IMAD.SHL.U32 R6, R0, 0x40, RZ ;  /* 0x0000004000067824 */ /* 0x000fe200078e00ff */
[----:B------:R-:W-:Y:S01]  /*24e0*/  SHF.R.U32.HI R4, RZ, 0x1, R4 ;  /* 0x00000001ff047819 */ /* 0x000fe20000011604 */
[----:B------:R-:W-:Y:S01]  /*24f0*/  UISETP.LT.U32.AND UP0, UPT, UR40, 0xf, UP0 ;  /* 0x0000000f2800788c */ /* 0x000fe20008701070 */
[----:B------:R-:W-:Y:S01]  /*2500*/  SHF.R.S32.HI R13, RZ, 0x1f, R73 ;  /* 0x0000001fff0d7819 */ /* 0x000fe20000011449 */
[----:B------:R-:W-:Y:S01]  /*2510*/  UIMAD.WIDE.U32 UR4, UR39, -0x77777777, URZ ;  /* 0x88888889270478a5 */ /* 0x000fe2000f8e003f */
[-CC-:B------:R-:W-:Y:S01]  /*2520*/  IADD3 R5, RZ, -R4.reuse, -R3.reuse ;  /* 0x80000004ff057210 */ /* 0x180fe20007ffe803 */
[----:B------:R-:W-:Y:S01]  /*2530*/  USEL UR6, URZ, 0x1, !UP0 ;  /* 0x000000013f067887 */ /* 0x000fe2000c000000 */
[----:B------:R-:W-:Y:S01]  /*2540*/  LOP3.LUT R3, R6, 0x40, R3, 0xe2, !PT ;  /* 0x0000004006037812 */ /* 0x000fe200078ee203 */
[----:B------:R-:W-:Y:S01]  /*2550*/  ULDC.64 UR8, c[0x0][0x5d0] ;  /* 0x0001740000087ab9 */ /* 0x000fe20000000a00 */
[----:B------:R-:W-:Y:S01]  /*2560*/  USHF.R.U32.HI UR4, URZ, 0x3, UR5 ;  /* 0x000000033f047899 */ /* 0x000fe20008011605 */
[----:B------:R-:W-:Y:S01]  /*2570*/  IMAD R6, R0, -0x40, R5 ;  /* 0xffffffc000067824 */ /* 0x000fe200078e0205 */
[----:B------:R-:W-:Y:S01]  /*2580*/  LOP3.LUT R76, R3, R4, RZ, 0xfc, !PT ;  /* 0x00000004034c7212 */ /* 0x000fe200078efcff */
[----:B------:R-:W-:Y:S01]  /*2590*/  IMAD R3, R77, 0x30, RZ ;  /* 0x000000304d037824 */ /* 0x000fe200078e02ff */
[----:B------:R-:W-:Y:S01]  /*25a0*/  LOP3.LUT R0, R18, 0x3, RZ, 0xc0, !PT ;  /* 0x0000000312007812 */ /* 0x000fe200078ec0ff */
[----:B------:R-:W-:Y:S01]  /*25b0*/  ULOP3.LUT UR38, UR38, UR6, URZ, 0x3c, !UPT ;  /* 0x0000000626267292 */ /* 0x000fe2000f8e3c3f */
[----:B------:R-:W-:Y:S01]  /*25c0*/  IMAD.MOV.U32 R77, RZ, RZ, RZ ;  /* 0x000000ffff4d7224 */ /* 0x000fe200078e00ff */
[----:B------:R-:W-:Y:S01]  /*25d0*/  UIMAD UR39, UR4, -0xf, UR39 ;  /* 0xfffffff1042778a4 */ /* 0x000fe2000f8e0227 */
[C---:B--2---:R-:W-:Y:S01]  /*25e0*/  ISETP.GE.AND P0, PT, R3.reuse, R7, PT ;  /* 0x000000070300720c */ /* 0x044fe20003f06270 */
[----:B------:R-:W-:Y:S01]  /*25f0*/  IMAD R8, R0, -0x2, R7 ;  /* 0xfffffffe00087824 */ /* 0x000fe200078e0207 */
[----:B------:R-:W-:Y:S01]  /*2600*/  LOP3.LUT R10, R3, 0x6, R10, 0xf8, !PT ;  /* 0x00000006030a7812 */ /* 0x000fe200078ef80a */
[----:B------:R-:W-:Y:S01]  /*2610*/  IMAD R7, R79, 0xc0, RZ ;  /* 0x000000c04f077824 */ /* 0x000fe200078e02ff */
[----:B------:R-:W-:Y:S01]  /*2620*/  @UP1 ULOP3.LUT UR38, UR38, 0x1, UR4, 0x78, !UPT ;  /* 0x0000000126261892 */ /* 0x000fe2000f8e7804 */
[----:B------:R-:W-:Y:S01]  /*2630*/  IMAD R0, R13, UR8, RZ ;  /* 0x000000080d007c24 */ /* 0x000fe2000f8e02ff */
[----:B------:R-:W-:Y:S01]  /*2640*/  SHF.R.S32.HI R11, RZ, 0x1f, R10 ;  /* 0x0000001fff0b7819 */ /* 0x000fe2000001140a */
[----:B------:R-:W-:Y:S01]  /*2650*/  IMAD.WIDE R76, R79, 0xc0, R76 ;  /* 0x000000c04f4c7825 */ /* 0x000fe200078e024c */
[----:B------:R-:W-:-:S03]  /*2660*/  ISETP.GE.OR P0, PT, R7, UR7, P0 ;  /* 0x0000000707007c0c */ /* 0x000fc60008706670 */
[----:B------:R-:W-:Y:S01]  /*2670*/  IMAD R9, R73, UR9, R0 ;  /* 0x0000000949097c24 */ /* 0x000fe2000f8e0200 */
[----:B------:R-:W-:Y:S01]  /*2680*/  IADD3 R0, -R7, UR7, R6 ;  /* 0x0000000707007c10 */ /* 0x000fe2000fffe106 */
[----:B------:R-:W-:-:S04]  /*2690*/  IMAD.WIDE.U32 R4, R73, UR8, R10 ;  /* 0x0000000849047c25 */ /* 0x000fc8000f8e000a */
[----:B------:R-:W-:Y:S02]  /*26a0*/  IMAD.IADD R6, R8, 0x1, -R3 ;  /* 0x0000000108067824 */ /* 0x000fe400078e0a03 */
[----:B------:R-:W-:Y:S02]  /*26b0*/  IMAD.IADD R9, R5, 0x1, R9 ;  /* 0x0000000105097824 */ /* 0x000fe400078e0209 */
[----:B------:R-:W-:Y:S02]  /*26c0*/  IMAD.MOV.U32 R3, RZ, RZ, -0x1 ;  /* 0xffffffffff037424 */ /* 0x000fe400078e00ff */
[----:B------:R-:W-:Y:S01]  /*26d0*/  IMAD.MOV.U32 R8, RZ, RZ, R4 ;  /* 0x000000ffff087224 */ /* 0x000fe200078e0004 */
[----:B------:R-:W-:Y:S06]  /*26e0*/  @P0 BRA `(.L_x_33) ;  /* 0x0000003000b80947 */ /* 0x000fec0003800000 */
[----:B------:R-:W0:Y:S01]  /*26f0*/  LDC.64 R4, c[0x0][0x5c8] ;  /* 0x00017200ff047b82 */ /* 0x000e220000000a00 */
[----:B-----5:R-:W-:Y:S01]  /*2700*/  FSETP.NEU.AND P2, PT, R74, RZ, PT ;  /* 0x000000ff4a00720b */ /* 0x020fe20003f4d000 */
[----:B------:R-:W-:Y:S01]  /*2710*/  BSSY B0, `(.L_x_33) ;  /* 0x000032b000007945 */ /* 0x000fe20003800000 */
[----:B------:R-:W-:-:S04]  /*2720*/  ISETP.GT.AND P0, PT, R6, RZ, PT ;  /* 0x000000ff0600720c */ /* 0x000fc80003f04270 */
[----:B------:R-:W-:Y:S01]  /*2730*/  ISETP.GT.AND P1, PT, R0, RZ, P0 ;  /* 0x000000ff0000720c */ /* 0x000fe20000724270 */
[-C--:B0-----:R-:W-:Y:S02]  /*2740*/  IMAD R7, R77, R4.reuse, RZ ;  /* 0x000000044d077224 */ /* 0x081fe400078e02ff */
[----:B------:R-:W-:-:S04]  /*2750*/  IMAD.WIDE.U32 R82, R76, R4, R8 ;  /* 0x000000044c527225 */ /* 0x000fc800078e0008 */
[----:B------:R-:W-:-:S04]  /*2760*/  IMAD R7, R76, R5, R7 ;  /* 0x000000054c077224 */ /* 0x000fc800078e0207 */
[----:B------:R-:W-:Y:S01]  /*2770*/  IMAD.IADD R89, R83, 0x1, R7 ;  /* 0x0000000153597824 */ /* 0x000fe200078e0207 */
[----:B------:R-:W-:Y:S06]  /*2780*/  @!P2 BRA `(.L_x_34) ;  /* 0x000000240004a947 */ /* 0x000fec0003800000 */
[----:B------:R-:W0:Y:S01]  /*2790*/  LDC.64 R20, c[0x0][0x5b8] ;  /* 0x00016e00ff147b82 */ /* 0x000e220000000a00 */
[----:B------:R-:W-:-:S07]  /*27a0*/  ULDC.64 UR4, c[0x0][0x5c0] ;  /* 0x0001700000047ab9 */ /* 0x000fce0000000a00 */
[----:B------:R-:W1:Y:S08]  /*27b0*/  LDC.64 R80, c[0x0][0x5b0] ;  /* 0x00016c00ff507b82 */ /* 0x000e700000000a00 */
[----:B------:R-:W2:Y:S01]  /*27c0*/  LDC.64 R14, c[0x0][0x5a8] ;  /* 0x00016a00ff0e7b82 */ /* 0x000ea20000000a00 */
[-C--:B0-----:R-:W-:Y:S02]  /*27d0*/  IMAD R8, R13, R20.reuse, RZ ;  /* 0x000000140d087224 */ /* 0x081fe400078e02ff */
[----:B------:R-:W-:-:S04]  /*27e0*/  IMAD.WIDE.U32 R86, R73, R20, R10 ;  /* 0x0000001449567225 */ /* 0x000fc800078e000a */
[----:B------:R-:W-:Y:S02]  /*27f0*/  IMAD R93, R73, R21, R8 ;  /* 0x00000015495d7224 */ /* 0x000fe400078e0208 */
[-C--:B-1----:R-:W-:Y:S02]  /*2800*/  IMAD R7, R77, R80.reuse, RZ ;  /* 0x000000504d077224 */ /* 0x082fe400078e02ff */
[----:B------:R-:W-:Y:S02]  /*2810*/  IMAD.IADD R85, R87, 0x1, R93 ;  /* 0x0000000157557824 */ /* 0x000fe400078e025d */
[----:B------:R-:W-:Y:S02]  /*2820*/  IMAD.MOV.U32 R84, RZ, RZ, R86 ;  /* 0x000000ffff547224 */ /* 0x000fe400078e0056 */
[C---:B------:R-:W-:Y:S02]  /*2830*/  IMAD R95, R76.reuse, R81, R7 ;  /* 0x000000514c5f7224 */ /* 0x040fe400078e0207 */
[----:B------:R-:W-:-:S04]  /*2840*/  IMAD.WIDE.U32 R8, R76, R80, R84 ;  /* 0x000000504c087225 */ /* 0x000fc800078e0054 */
[----:B------:R-:W-:Y:S01]  /*2850*/  IMAD.IADD R7, R9, 0x1, R95 ;  /* 0x0000000109077824 */ /* 0x000fe200078e025f */
[----:B--2---:R-:W-:-:S04]  /*2860*/  LEA R12, P2, R8, R14, 0x1 ;  /* 0x0000000e080c7211 */ /* 0x004fc800078408ff */
[----:B------:R-:W-:-:S05]  /*2870*/  LEA.HI.X R13, R8, R15, R7, 0x1, P2 ;  /* 0x0000000f080d7211 */ /* 0x000fca00010f0c07 */
[----:B------:R0:W2:Y:S01]  /*2880*/  @P1 LDG.E.LTC128B.U16 R7, desc[UR36][R12.64] ;  /* 0x000000240c071981 */ /* 0x0000a2000c1e1520 */
[----:B------:R-:W-:Y:S01]  /*2890*/  LEA R8, P2, R82, UR4, 0x1 ;  /* 0x0000000452087c11 */ /* 0x000fe2000f8408ff */
[----:B------:R-:W-:Y:S01]  /*28a0*/  IMAD.WIDE.U32 R78, R76, R80, R10 ;  /* 0x000000504c4e7225 */ /* 0x000fe200078e000a */
[----:B------:R-:W-:Y:S01]  /*28b0*/  ISETP.GT.AND P3, PT, R6, 0x1, PT ;  /* 0x000000010600780c */ /* 0x000fe20003f64270 */
[----:B------:R-:W-:Y:S01]  /*28c0*/  BSSY B1, `(.L_x_35) ;  /* 0x0000011000017945 */ /* 0x000fe20003800000 */
[----:B------:R-:W-:Y:S01]  /*28d0*/  SHF.L.U64.HI R83, R80, 0x3, R81 ;  /* 0x0000000350537819 */ /* 0x000fe20000010251 */
[----:B------:R-:W-:Y:S02]  /*28e0*/  IMAD.IADD R79, R95, 0x1, R79 ;  /* 0x000000015f4f7824 */ /* 0x000fe400078e024f */
[----:B------:R-:W-:-:S04]  /*28f0*/  IMAD.WIDE.U32 R78, R73, R20, R78 ;  /* 0x00000014494e7225 */ /* 0x000fc800078e004e */
[----:B0-----:R-:W-:Y:S01]  /*2900*/  IMAD.IADD R13, R93, 0x1, R79 ;  /* 0x000000015d0d7824 */ /* 0x001fe200078e024f */
[----:B------:R-:W-:-:S04]  /*2910*/  LEA R12, P4, R78, R14, 0x1 ;  /* 0x0000000e4e0c7211 */ /* 0x000fc800078808ff */
[----:B------:R-:W-:Y:S01]  /*2920*/  LEA.HI.X R13, R78, R15, R13, 0x1, P4 ;  /* 0x0000000f4e0d7211 */ /* 0x000fe200020f0c0d */
[----:B--2---:R-:W-:-:S04]  /*2930*/  IMAD.U32 R9, R7, 0x10000, RZ ;  /* 0x0001000007097824 */ /* 0x004fc800078e00ff */
[----:B------:R-:W-:-:S04]  /*2940*/  FMUL R9, R9, R74 ;  /* 0x0000004a09097220 */ /* 0x000fc80000400000 */
[----:B------:R-:W-:Y:S01]  /*2950*/  FFMA R64, R64, R72, R9 ;  /* 0x0000004840407223 */ /* 0x000fe20000000009 */
[----:B------:R-:W-:Y:S01]  /*2960*/  LEA.HI.X R9, R82, UR5, R89, 0x1, P2 ;  /* 0x0000000552097c11 */ /* 0x000fe200090f0c59 */
[----:B------:R-:W-:Y:S01]  /*2970*/  IMAD.SHL.U32 R82, R80, 0x8, RZ ;  /* 0x0000000850527824 */ /* 0x000fe200078e00ff */
[----:B------:R-:W-:Y:S02]  /*2980*/  ISETP.GT.AND P2, PT, R0, RZ, P3 ;  /* 0x000000ff0000720c */ /* 0x000fe40001f44270 */
[----:B------:R-:W-:-:S05]  /*2990*/  F2FP.BF16.F32.PACK_AB R64, RZ, R64 ;  /* 0x00000040ff40723e */ /* 0x000fca00000010ff */
[----:B------:R0:W-:Y:S06]  /*29a0*/  @P1 STG.E.U16 desc[UR36][R8.64], R64 ;  /* 0x0000004008001986 */ /* 0x0001ec000c101524 */
[----:B------:R-:W-:Y:S05]  /*29b0*/  @!P2 BRA `(.L_x_36) ;  /* 0x000000000004a947 */ /* 0x000fea0003800000 */
[----:B------:R1:W5:Y:S02]  /*29c0*/  LDG.E.LTC128B.U16 R7, desc[UR36][R12.64+0x2] ;  /* 0x000002240c077981 */ /* 0x000364000c1e1520 */
.L_x_36:
[----:B------:R-:W-:Y:S05]  /*29d0*/  BSYNC B1 ;  /* 0x0000000000017941 */ /* 0x000fea0003800000 */
.L_x_35:
[C---:B-----5:R-:W-:Y:S01]  /*29e0*/  IMAD.U32 R21, R7.reuse, 0x10000, RZ ;  /* 0x0001000007157824 */ /* 0x060fe200078e00ff */
[----:B------:R-:W-:Y:S01]  /*29f0*/  ISETP.GT.AND P1, PT, R0, 0x8, P0 ;  /* 0x000000080000780c */ /* 0x000fe20000724270 */
[----:B------:R-:W-:Y:S01]  /*2a00*/  IMAD.WIDE.U32 R90, R76, R80, R82 ;  /* 0x000000504c5a7225 */ /* 0x000fe200078e0052 */
[----:B------:R-:W-:-:S03]  /*2a10*/  PRMT R92, R7, 0x7610, R92 ;  /* 0x00007610075c7816 */ /* 0x000fc6000000005c */
[----:B0-----:R-:W-:Y:S01]  /*2a20*/  FMUL R64, R21, R74 ;  /* 0x0000004a15407220 */ /* 0x001fe20000400000 */
[----:B------:R-:W-:Y:S01]  /*2a30*/  IMAD.IADD R97, R95, 0x1, R91 ;  /* 0x000000015f617824 */ /* 0x000fe200078e025b */
[----:B------:R-:W-:Y:S02]  /*2a40*/  IADD3 R21, P4, R86, R90, RZ ;  /* 0x0000005a56157210 */ /* 0x000fe40007f9e0ff */
[----:B------:R-:W-:-:S03]  /*2a50*/  FFMA R65, R65, R72, R64 ;  /* 0x0000004841417223 */ /* 0x000fc60000000040 */
[----:B------:R-:W-:Y:S01]  /*2a60*/  IMAD.X R78, R97, 0x1, R85, P4 ;  /* 0x00000001614e7824 */ /* 0x000fe200020e0655 */
[C---:B------:R-:W-:Y:S02]  /*2a70*/  LEA R64, P4, R21.reuse, R14, 0x1 ;  /* 0x0000000e15407211 */ /* 0x040fe400078808ff */
[----:B------:R-:W-:Y:S02]  /*2a80*/  F2FP.BF16.F32.PACK_AB R79, RZ, R65 ;  /* 0x00000041ff4f723e */ /* 0x000fe400000010ff */
[----:B------:R-:W-:-:S03]  /*2a90*/  LEA.HI.X R65, R21, R15, R78, 0x1, P4 ;  /* 0x0000000f15417211 */ /* 0x000fc600020f0c4e */
[----:B------:R0:W-:Y:S04]  /*2aa0*/  @P2 STG.E.U16 desc[UR36][R8.64+0x2], R79 ;  /* 0x0000024f08002986 */ /* 0x0001e8000c101524 */
[----:B------:R2:W3:Y:S01]  /*2ab0*/  @P1 LDG.E.LTC128B.U16 R92, desc[UR36][R64.64] ;  /* 0x00000024405c1981 */ /* 0x0004e2000c1e1520 */
[----:B------:R-:W-:Y:S01]  /*2ac0*/  IMAD.SHL.U32 R7, R4, 0x10, RZ ;  /* 0x0000001004077824 */ /* 0x000fe200078e00ff */
[----:B------:R-:W-:Y:S01]  /*2ad0*/  IADD3 R88, P2, R10, R90, RZ ;  /* 0x0000005a0a587210 */ /* 0x000fe20007f5e0ff */
[----:B------:R-:W-:Y:S03]  /*2ae0*/  BSSY B1, `(.L_x_37) ;  /* 0x0000011000017945 */ /* 0x000fe60003800000 */
[----:B------:R-:W-:Y:S01]  /*2af0*/  IADD3 R78, P4, R7, R8, RZ ;  /* 0x00000008074e7210 */ /* 0x000fe20007f9e0ff */
[----:B------:R-:W-:Y:S01]  /*2b00*/  IMAD.X R89, R11, 0x1, R97, P2 ;  /* 0x000000010b597824 */ /* 0x000fe200010e0661 */
[----:B------:R-:W-:Y:S01]  /*2b10*/  ISETP.GT.AND P2, PT, R0, 0x8, P3 ;  /* 0x000000080000780c */ /* 0x000fe20001f44270 */
[----:B------:R-:W-:-:S04]  /*2b20*/  IMAD.WIDE.U32 R88, R73, R20, R88 ;  /* 0x0000001449587225 */ /* 0x000fc800078e0058 */
[----:B------:R-:W-:Y:S01]  /*2b30*/  IMAD.IADD R89, R93, 0x1, R89 ;  /* 0x000000015d597824 */ /* 0x000fe200078e0259 */
[----:B--2---:R-:W-:-:S04]  /*2b40*/  LEA R64, P5, R88, R14, 0x1 ;  /* 0x0000000e58407211 */ /* 0x004fc800078a08ff */
[----:B------:R-:W-:Y:S01]  /*2b50*/  LEA.HI.X R65, R88, R15, R89, 0x1, P5 ;  /* 0x0000000f58417211 */ /* 0x000fe200028f0c59 */
[----:B---3--:R-:W-:-:S04]  /*2b60*/  IMAD.U32 R21, R92, 0x10000, RZ ;  /* 0x000100005c157824 */ /* 0x008fc800078e00ff */
[----:B------:R-:W-:-:S04]  /*2b70*/  FMUL R21, R21, R74 ;  /* 0x0000004a15157220 */ /* 0x000fc80000400000 */
[----:B------:R-:W-:Y:S01]  /*2b80*/  FFMA R66, R66, R72, R21 ;  /* 0x0000004842427223 */ /* 0x000fe20000000015 */
[----:B------:R-:W-:-:S04]  /*2b90*/  SHF.L.U64.HI R21, R4, 0x4, R5 ;  /* 0x0000000404157819 */ /* 0x000fc80000010205 */
[----:B------:R-:W-:Y:S01]  /*2ba0*/  F2FP.BF16.F32.PACK_AB R66, RZ, R66 ;  /* 0x00000042ff42723e */ /* 0x000fe200000010ff */
[----:B0-----:R-:W-:-:S05]  /*2bb0*/  IMAD.X R79, R21, 0x1, R9, P4 ;  /* 0x00000001154f7824 */ /* 0x001fca00020e0609 */
[----:B------:R0:W-:Y:S01]  /*2bc0*/  @P1 STG.E.U16 desc[UR36][R78.64], R66 ;  /* 0x000000424e001986 */ /* 0x0001e2000c101524 */
[----:B------:R-:W-:Y:S05]  /*2bd0*/  @!P2 BRA `(.L_x_38) ;  /* 0x000000000004a947 */ /* 0x000fea0003800000 */
[----:B------:R2:W5:Y:S02]  /*2be0*/  LDG.E.LTC128B.U16 R92, desc[UR36][R64.64+0x2] ;  /* 0x00000224405c7981 */ /* 0x000564000c1e1520 */
.L_x_38:
[----:B------:R-:W-:Y:S05]  /*2bf0*/  BSYNC B1 ;  /* 0x0000000000017941 */ /* 0x000fea0003800000 */
.L_x_37:
[----:B-----5:R-:W-:Y:S01]  /*2c00*/  IMAD.U32 R89, R92, 0x10000, RZ ;  /* 0x000100005c597824 */ /* 0x020fe200078e00ff */
[----:B------:R-:W-:Y:S01]  /*2c10*/  ISETP.GT.AND P1, PT, R6, 0x8, PT ;  /* 0x000000080600780c */ /* 0x000fe20003f24270 */
[----:B------:R-:W-:Y:S01]  /*2c20*/  BSSY B1, `(.L_x_39) ;  /* 0x000000c000017945 */ /* 0x000fe20003800000 */
[----:B------:R-:W-:Y:S02]  /*2c30*/  IMAD R91, R81, 0x78, RZ ;  /* 0x00000078515b7824 */ /* 0x000fe400078e02ff */
[----:B0-----:R-:W-:Y:S01]  /*2c40*/  FMUL R66, R89, R74 ;  /* 0x0000004a59427220 */ /* 0x001fe20000400000 */
[----:B------:R-:W-:-:S03]  /*2c50*/  ISETP.GT.AND P4, PT, R0, RZ, P1 ;  /* 0x000000ff0000720c */ /* 0x000fc60000f84270 */
[----:B------:R-:W-:Y:S01]  /*2c60*/  FFMA R66, R67, R72, R66 ;  /* 0x0000004843427223 */ /* 0x000fe20000000042 */
[----:B------:R-:W-:-:S04]  /*2c70*/  IMAD.MOV.U32 R67, RZ, RZ, R97 ;  /* 0x000000ffff437224 */ /* 0x000fc800078e0061 */
[----:B------:R-:W-:-:S04]  /*2c80*/  F2FP.BF16.F32.PACK_AB R66, RZ, R66 ;  /* 0x00000042ff42723e */ /* 0x000fc800000010ff */
[----:B------:R-:W-:Y:S01]  /*2c90*/  PRMT R88, R66, 0x7610, R88 ;  /* 0x0000761042587816 */ /* 0x000fe20000000058 */
[----:B------:R-:W-:-:S04]  /*2ca0*/  IMAD.MOV.U32 R66, RZ, RZ, R90 ;  /* 0x000000ffff427224 */ /* 0x000fc800078e005a */
[----:B------:R0:W-:Y:S01]  /*2cb0*/  @P2 STG.E.U16 desc[UR36][R78.64+0x2], R88 ;  /* 0x000002584e002986 */ /* 0x0001e2000c101524 */
[----:B------:R-:W-:Y:S05]  /*2cc0*/  @!P4 BRA `(.L_x_40) ;  /* 0x000000000004c947 */ /* 0x000fea0003800000 */
[----:B------:R3:W5:Y:S02]  /*2cd0*/  LDG.E.LTC128B.U16 R92, desc[UR36][R12.64+0x10] ;  /* 0x000010240c5c7981 */ /* 0x000764000c1e1520 */
.L_x_40:
[----:B------:R-:W-:Y:S05]  /*2ce0*/  BSYNC B1 ;  /* 0x0000000000017941 */ /* 0x000fea0003800000 */
.L_x_39:
[----:B-----5:R-:W-:Y:S01]  /*2cf0*/  IMAD.U32 R81, R92, 0x10000, RZ ;  /* 0x000100005c517824 */ /* 0x020fe200078e00ff */
[----:B------:R-:W-:Y:S01]  /*2d00*/  BSSY B1, `(.L_x_41) ;  /* 0x000000d000017945 */ /* 0x000fe20003800000 */
[----:B------:R-:W-:-:S04]  /*2d10*/  IMAD.WIDE.U32 R66, R80, 0x78, R66 ;  /* 0x0000007850427825 */ /* 0x000fc800078e0042 */
[----:B------:R-:W-:Y:S01]  /*2d20*/  FMUL R81, R81, R74 ;  /* 0x0000004a51517220 */ /* 0x000fe20000400000 */
[----:B------:R-:W-:Y:S01]  /*2d30*/  IMAD.IADD R97, R67, 0x1, R91 ;  /* 0x0000000143617824 */ /* 0x000fe200078e025b */
[----:B0-----:R-:W-:Y:S02]  /*2d40*/  IADD3 R88, P2, P5, R86, R66, R82 ;  /* 0x0000004256587210 */ /* 0x001fe40007d5e052 */
[----:B------:R-:W-:Y:S02]  /*2d50*/  FFMA R81, R68, R72, R81 ;  /* 0x0000004844517223 */ /* 0x000fe40000000051 */
[----:B------:R-:W-:-:S03]  /*2d60*/  IADD3.X R89, R85, R97, R83, P2, P5 ;  /* 0x0000006155597210 */ /* 0x000fc600017ea453 */
[----:B------:R-:W-:Y:S02]  /*2d70*/  F2FP.BF16.F32.PACK_AB R81, RZ, R81 ;  /* 0x00000051ff51723e */ /* 0x000fe400000010ff */
[----:B------:R-:W-:-:S03]  /*2d80*/  ISETP.GT.AND P2, PT, R6, 0x9, PT ;  /* 0x000000090600780c */ /* 0x000fc60003f44270 */
[----:B------:R0:W-:Y:S01]  /*2d90*/  @P4 STG.E.U16 desc[UR36][R8.64+0x10], R81 ;  /* 0x0000105108004986 */ /* 0x0001e2000c101524 */
[----:B------:R-:W-:-:S13]  /*2da0*/  ISETP.GT.AND P5, PT, R0, RZ, P2 ;  /* 0x000000ff0000720c */ /* 0x000fda00017a4270 */
[----:B0-----:R-:W-:Y:S05]  /*2db0*/  @!P5 BRA `(.L_x_42) ;  /* 0x000000000004d947 */ /* 0x001fea0003800000 */
[----:B------:R0:W5:Y:S02]  /*2dc0*/  LDG.E.LTC128B.U16 R92, desc[UR36][R12.64+0x12] ;  /* 0x000012240c5c7981 */ /* 0x000164000c1e1520 */
.L_x_42:
[----:B------:R-:W-:Y:S05]  /*2dd0*/  BSYNC B1 ;  /* 0x0000000000017941 */ /* 0x000fea0003800000 */
.L_x_41:
[----:B-----5:R-:W-:Y:S01]  /*2de0*/  IMAD.U32 R81, R92, 0x10000, RZ ;  /* 0x000100005c517824 */ /* 0x020fe200078e00ff */
[----:B------:R-:W-:Y:S01]  /*2df0*/  ISETP.GT.AND P4, PT, R0, 0x8, P1 ;  /* 0x000000080000780c */ /* 0x000fe20000f84270 */
[----:B------:R-:W-:Y:S02]  /*2e00*/  BSSY B1, `(.L_x_43) ;  /* 0x0000007000017945 */ /* 0x000fe40003800000 */
[----:B------:R-:W-:-:S04]  /*2e10*/  FMUL R68, R81, R74 ;  /* 0x0000004a51447220 */ /* 0x000fc80000400000 */
[----:B------:R-:W-:-:S05]  /*2e20*/  FFMA R68, R69, R72, R68 ;  /* 0x0000004845447223 */ /* 0x000fca0000000044 */
[----:B------:R-:W-:-:S05]  /*2e30*/  F2FP.BF16.F32.PACK_AB R68, RZ, R68 ;  /* 0x00000044ff44723e */ /* 0x000fca00000010ff */
[----:B------:R4:W-:Y:S01]  /*2e40*/  @P5 STG.E.U16 desc[UR36][R8.64+0x12], R68 ;  /* 0x0000124408005986 */ /* 0x0009e2000c101524 */
[----:B------:R-:W-:Y:S05]  /*2e50*/  @!P4 BRA `(.L_x_44) ;  /* 0x000000000004c947 */ /* 0x000fea0003800000 */
[----:B------:R0:W5:Y:S02]  /*2e60*/  LDG.E.LTC128B.U16 R92, desc[UR36][R64.64+0x10] ;  /* 0x00001024405c7981 */ /* 0x000164000c1e1520 */
.L_x_44:
[----:B------:R-:W-:Y:S05]  /*2e70*/  BSYNC B1 ;  /* 0x0000000000017941 */ /* 0x000fea0003800000 */
.L_x_43:
        /* <DEDUP_REMOVED lines=9> */
.L_x_46:
[----:B------:R-:W-:Y:S05]  /*2f10*/  BSYNC B1 ;  /* 0x0000000000017941 */ /* 0x000fea0003800000 */
.L_x_45:
[----:B-----5:R-:W-:-:S04]  /*2f20*/  IMAD.U32 R67, R92, 0x10000, RZ ;  /* 0x000100005c437824 */ /* 0x020fc800078e00ff */
[----:B----4-:R-:W-:Y:S01]  /*2f30*/  FMUL R68, R67, R74 ;  /* 0x0000004a43447220 */ /* 0x010fe20000400000 */
[----:B------:R-:W-:-:S03]  /*2f40*/  IADD3 R67, P4, R86, R66, RZ ;  /* 0x0000004256437210 */ /* 0x000fc60007f9e0ff */
[----:B------:R-:W-:Y:S02]  /*2f50*/  FFMA R68, R71, R72, R68 ;  /* 0x0000004847447223 */ /* 0x000fe40000000044 */
[----:B------:R-:W-:Y:S01]  /*2f60*/  IMAD.X R84, R97, 0x1, R85, P4 ;  /* 0x0000000161547824 */ /* 0x000fe200020e0655 */
[C---:B------:R-:W-:Y:S02]  /*2f70*/  LEA R66, P4, R67.reuse, R14, 0x1 ;  /* 0x0000000e43427211 */ /* 0x040fe400078808ff */
[----:B------:R-:W-:Y:S02]  /*2f80*/  F2FP.BF16.F32.PACK_AB R68, RZ, R68 ;  /* 0x00000044ff44723e */ /* 0x000fe400000010ff */
[----:B------:R-:W-:Y:S02]  /*2f90*/  LEA.HI.X R67, R67, R15, R84, 0x1, P4 ;  /* 0x0000000f43437211 */ /* 0x000fe400020f0c54 */
[----:B0-----:R-:W-:-:S05]  /*2fa0*/  PRMT R69, R68, 0x7610, R69 ;  /* 0x0000761044457816 */ /* 0x001fca0000000045 */
[----:B------:R0:W-:Y:S01]  /*2fb0*/  @P5 STG.E.U16 desc[UR36][R78.64+0x12], R69 ;  /* 0x000012454e005986 */ /* 0x0001e2000c101524 */
[----:B------:R-:W-:-:S13]  /*2fc0*/  ISETP.GT.AND P5, PT, R0, 0x80, P0 ;  /* 0x000000800000780c */ /* 0x000fda00007a4270 */
[----:B------:R4:W2:Y:S01]  /*2fd0*/  @P5 LDG.E.LTC128B.U16 R92, desc[UR36][R66.64] ;  /* 0x00000024425c5981 */ /* 0x0008a2000c1e1520 */
[----:B------:R-:W-:Y:S01]  /*2fe0*/  IMAD.WIDE.U32 R70, R80, 0x78, R82 ;  /* 0x0000007850467825 */ /* 0x000fe200078e0052 */
[----:B------:R-:W-:Y:S03]  /*2ff0*/  BSSY B1, `(.L_x_47) ;  /* 0x0000016000017945 */ /* 0x000fe60003800000 */
[----:B------:R-:W-:Y:S02]  /*3000*/  IMAD.IADD R85, R91, 0x1, R71 ;  /* 0x000000015b557824 */ /* 0x000fe400078e0247 */
[----:B------:R-:W-:Y:S02]  /*3010*/  IMAD.MOV.U32 R84, RZ, RZ, R70 ;  /* 0x000000ffff547224 */ /* 0x000fe400078e0046 */
[----:B------:R-:W-:Y:S02]  /*3020*/  IMAD R91, R5, 0xf0, RZ ;  /* 0x000000f0055b7824 */ /* 0x000fe400078e02ff */
[----:B0-----:R-:W-:-:S04]  /*3030*/  IMAD.WIDE.U32 R68, R76, R80, R84 ;  /* 0x000000504c447225 */ /* 0x001fc800078e0054 */
[----:B------:R-:W-:Y:S01]  /*3040*/  IMAD.WIDE.U32 R86, R4, 0xf0, R78 ;  /* 0x000000f004567825 */ /* 0x000fe200078e004e */
[----:B------:R-:W-:-:S04]  /*3050*/  IADD3 R68, P4, R10, R68, RZ ;  /* 0x000000440a447210 */ /* 0x000fc80007f9e0ff */
[----:B------:R-:W-:-:S03]  /*3060*/  IADD3.X R69, R11, R95, R69, P4, !PT ;  /* 0x0000005f0b457210 */ /* 0x000fc600027fe445 */
[----:B------:R-:W-:-:S04]  /*3070*/  IMAD.WIDE.U32 R68, R73, R20, R68 ;  /* 0x0000001449447225 */ /* 0x000fc800078e0044 */
[----:B------:R-:W-:Y:S01]  /*3080*/  IMAD.IADD R5, R93, 0x1, R69 ;  /* 0x000000015d057824 */ /* 0x000fe200078e0245 */
[----:B----4-:R-:W-:Y:S01]  /*3090*/  LEA R66, P4, R68, R14, 0x1 ;  /* 0x0000000e44427211 */ /* 0x010fe200078808ff */
[----:B------:R-:W-:-:S03]  /*30a0*/  IMAD.IADD R69, R87, 0x1, R91 ;  /* 0x0000000157457824 */ /* 0x000fc600078e025b */
[----:B------:R-:W-:Y:S01]  /*30b0*/  LEA.HI.X R67, R68, R15, R5, 0x1, P4 ;  /* 0x0000000f44437211 */ /* 0x000fe200020f0c05 */
[----:B------:R-:W-:Y:S01]  /*30c0*/  @P5 IMAD.MOV.U32 R68, RZ, RZ, R86 ;  /* 0x000000ffff445224 */ /* 0x000fe200078e0056 */
[----:B------:R-:W-:Y:S01]  /*30d0*/  ISETP.GT.AND P4, PT, R0, 0x80, P3 ;  /* 0x000000800000780c */ /* 0x000fe20001f84270 */
[----:B--2---:R-:W-:-:S04]  /*30e0*/  IMAD.U32 R81, R92, 0x10000, RZ ;  /* 0x000100005c517824 */ /* 0x004fc800078e00ff */
[----:B------:R-:W-:-:S04]  /*30f0*/  FMUL R81, R81, R74 ;  /* 0x0000004a51517220 */ /* 0x000fc80000400000 */
[----:B------:R-:W-:-:S05]  /*3100*/  FFMA R81, R56, R72, R81 ;  /* 0x0000004838517223 */ /* 0x000fca0000000051 */
[----:B------:R-:W-:-:S05]  /*3110*/  F2FP.BF16.F32.PACK_AB R81, RZ, R81 ;  /* 0x00000051ff51723e */ /* 0x000fca00000010ff */
[----:B------:R0:W-:Y:S01]  /*3120*/  @P5 STG.E.U16 desc[UR36][R68.64], R81 ;  /* 0x0000005144005986 */ /* 0x0001e2000c101524 */
[----:B------:R-:W-:Y:S05]  /*3130*/  @!P4 BRA `(.L_x_48) ;  /* 0x000000000004c947 */ /* 0x000fea0003800000 */
[----:B------:R2:W5:Y:S02]  /*3140*/  LDG.E.LTC128B.U16 R92, desc[UR36][R66.64+0x2] ;  /* 0x00000224425c7981 */ /* 0x000564000c1e1520 */
.L_x_48:
[----:B------:R-:W-:Y:S05]  /*3150*/  BSYNC B1 ;  /* 0x0000000000017941 */ /* 0x000fea0003800000 */
.L_x_47:
[----:B-----5:R-:W-:Y:S01]  /*3160*/  IMAD.U32 R5, R92, 0x10000, RZ ;  /* 0x000100005c057824 */ /* 0x020fe200078e00ff */
[----:B------:R-:W-:Y:S01]  /*3170*/  IADD3 R70, P5, R82, R70, RZ ;  /* 0x0000004652467210 */ /* 0x000fe20007fbe0ff */
[----:B0-----:R-:W-:Y:S01]  /*3180*/  @P4 IMAD.MOV.U32 R81, RZ, RZ, R69 ;  /* 0x000000ffff514224 */ /* 0x001fe200078e0045 */
[----:B------:R-:W-:Y:S01]  /*3190*/  ISETP.GT.AND P0, PT, R0, 0x88, P0 ;  /* 0x000000880000780c */ /* 0x000fe20000704270 */
[----:B------:R-:W-:Y:S01]  /*31a0*/  FMUL R56, R5, R74 ;  /* 0x0000004a05387220 */ /* 0x000fe20000400000 */
[----:B------:R-:W-:Y:S01]  /*31b0*/  BSSY B1, `(.L_x_49) ;  /* 0x000000d000017945 */ /* 0x000fe20003800000 */
[----:B------:R-:W-:Y:S02]  /*31c0*/  IMAD.X R71, R85, 0x1, R83, P5 ;  /* 0x0000000155477824 */ /* 0x000fe400028e0653 */
[----:B------:R-:W-:Y:S01]  /*31d0*/  FFMA R56, R57, R72, R56 ;  /* 0x0000004839387223 */ /* 0x000fe20000000038 */
[----:B------:R-:W-:-:S04]  /*31e0*/  IMAD.WIDE.U32 R76, R76, R80, R70 ;  /* 0x000000504c4c7225 */ /* 0x000fc800078e0046 */
[----:B------:R-:W-:Y:S01]  /*31f0*/  F2FP.BF16.F32.PACK_AB R56, RZ, R56 ;  /* 0x00000038ff38723e */ /* 0x000fe200000010ff */
[----:B------:R-:W-:Y:S01]  /*3200*/  @P4 IMAD.MOV.U32 R80, RZ, RZ, R86 ;  /* 0x000000ffff504224 */ /* 0x000fe200078e0056 */
[----:B------:R-:W-:Y:S02]  /*3210*/  IADD3 R70, P5, R10, R76, RZ ;  /* 0x0000004c0a467210 */ /* 0x000fe40007fbe0ff */
[----:B------:R-:W-:-:S05]  /*3220*/  PRMT R5, R56, 0x7610, R5 ;  /* 0x0000761038057816 */ /* 0x000fca0000000005 */
[----:B------:R0:W-:Y:S01]  /*3230*/  @P4 STG.E.U16 desc[UR36][R80.64+0x2], R5 ;  /* 0x0000020550004986 */ /* 0x0001e2000c101524 */
[----:B------:R-:W-:-:S04]  /*3240*/  LEA R56, P4, R88, R14, 0x1 ;  /* 0x0000000e58387211 */ /* 0x000fc800078808ff */
[----:B------:R-:W-:Y:S01]  /*3250*/  LEA.HI.X R57, R88, R15, R89, 0x1, P4 ;  /* 0x0000000f58397211 */ /* 0x000fe200020f0c59 */
[----:B------:R-:W-:Y:S08]  /*3260*/  @!P0 BRA `(.L_x_50) ;  /* 0x0000000000048947 */ /* 0x000ff00003800000 */
[----:B------:R4:W5:Y:S02]  /*3270*/  LDG.E.LTC128B.U16 R92, desc[UR36][R56.64] ;  /* 0x00000024385c7981 */ /* 0x000964000c1e1520 */
.L_x_50:
[----:B------:R-:W-:Y:S05]  /*3280*/  BSYNC B1 ;  /* 0x0000000000017941 */ /* 0x000fea0003800000 */
.L_x_49:
[----:B0----5:R-:W-:Y:S01]  /*3290*/  IMAD.U32 R5, R92, 0x10000, RZ ;  /* 0x000100005c057824 */ /* 0x021fe200078e00ff */
[----:B------:R-:W-:Y:S01]  /*32a0*/  IADD3 R10, P4, R7, R86, RZ ;  /* 0x00000056070a7210 */ /* 0x000fe20007f9e0ff */
[----:B------:R-:W-:Y:S01]  /*32b0*/  BSSY B1, `(.L_x_51) ;  /* 0x000000e000017945 */ /* 0x000fe20003800000 */
[----:B------:R-:W-:Y:S01]  /*32c0*/  IADD3.X R71, R11, R95, R77, P5, !PT ;  /* 0x0000005f0b477210 */ /* 0x000fe20002ffe44d */
[----:B------:R-:W-:Y:S01]  /*32d0*/  FMUL R5, R5, R74 ;  /* 0x0000004a05057220 */ /* 0x000fe20000400000 */
[----:B------:R-:W-:Y:S01]  /*32e0*/  ISETP.GT.AND P3, PT, R0, 0x88, P3 ;  /* 0x000000880000780c */ /* 0x000fe20001f64270 */
[----:B------:R-:W-:Y:S02]  /*32f0*/  IMAD.X R11, R69, 0x1, R21, P4 ;  /* 0x00000001450b7824 */ /* 0x000fe400020e0615 */
[----:B------:R-:W-:Y:S01]  /*3300*/  FFMA R5, R58, R72, R5 ;  /* 0x000000483a057223 */ /* 0x000fe20000000005 */
[----:B----4-:R-:W-:-:S04]  /*3310*/  IMAD.WIDE.U32 R56, R73, R20, R70 ;  /* 0x0000001449387225 */ /* 0x010fc800078e0046 */
[----:B------:R-:W-:Y:S01]  /*3320*/  F2FP.BF16.F32.PACK_AB R5, RZ, R5 ;  /* 0x00000005ff05723e */ /* 0x000fe200000010ff */
[----:B------:R-:W-:Y:S01]  /*3330*/  IMAD.IADD R20, R93, 0x1, R57 ;  /* 0x000000015d147824 */ /* 0x000fe200078e0239 */
[----:B------:R-:W-:-:S03]  /*3340*/  LEA R14, P5, R56, R14, 0x1 ;  /* 0x0000000e380e7211 */ /* 0x000fc600078a08ff */
[----:B------:R0:W-:Y:S01]  /*3350*/  @P0 STG.E.U16 desc[UR36][R10.64], R5 ;  /* 0x000000050a000986 */ /* 0x0001e2000c101524 */
[----:B------:R-:W-:Y:S01]  /*3360*/  LEA.HI.X R15, R56, R15, R20, 0x1, P5 ;  /* 0x0000000f380f7211 */ /* 0x000fe200028f0c14 */
[----:B------:R-:W-:Y:S08]  /*3370*/  @!P3 BRA `(.L_x_52) ;  /* 0x000000000004b947 */ /* 0x000ff00003800000 */
[----:B------:R4:W5:Y:S02]  /*3380*/  LDG.E.LTC128B.U16 R92, desc[UR36][R14.64+0x2] ;  /* 0x000002240e5c7981 */ /* 0x000964000c1e1520 */
.L_x_52:
[----:B------:R-:W-:Y:S05]  /*3390*/  BSYNC B1 ;  /* 0x0000000000017941 */ /* 0x000fea0003800000 */
.L_x_51:
[----:B0----5:R-:W-:Y:S01]  /*33a0*/  IMAD.U32 R5, R92, 0x10000, RZ ;  /* 0x000100005c057824 */ /* 0x021fe200078e00ff */
        /* <DEDUP_REMOVED lines=8> */
.L_x_54:
[----:B------:R-:W-:Y:S05]  /*3430*/  BSYNC B1 ;  /* 0x0000000000017941 */ /* 0x000fea0003800000 */
.L_x_53:
[----:B-----5:R-:W-:Y:S01]  /*3440*/  IMAD.U32 R5, R92, 0x10000, RZ ;  /* 0x000100005c057824 */ /* 0x020fe200078e00ff */
[----:B------:R-:W-:Y:S01]  /*3450*/  ISETP.GT.AND P3, PT, R0, 0x80, P2 ;  /* 0x000000800000780c */ /* 0x000fe20001764270 */
[----:B------:R-:W-:Y:S01]  /*3460*/  @P0 IMAD.MOV.U32 R56, RZ, RZ, R86 ;  /* 0x000000ffff380224 */ /* 0x000fe200078e0056 */
[----:B------:R-:W-:Y:S01]  /*3470*/  BSSY B1, `(.L_x_55) ;  /* 0x0000008000017945 */ /* 0x000fe20003800000 */
[----:B------:R-:W-:Y:S01]  /*3480*/  FMUL R5, R5, R74 ;  /* 0x0000004a05057220 */ /* 0x000fe20000400000 */
[----:B------:R-:W-:-:S03]  /*3490*/  @P0 IMAD.MOV.U32 R57, RZ, RZ, R69 ;  /* 0x000000ffff390224 */ /* 0x000fc600078e0045 */
[----:B------:R-:W-:-:S05]  /*34a0*/  FFMA R5, R60, R72, R5 ;  /* 0x000000483c057223 */ /* 0x000fca0000000005 */
[----:B------:R-:W-:-:S05]  /*34b0*/  F2FP.BF16.F32.PACK_AB R5, RZ, R5 ;  /* 0x00000005ff05723e */ /* 0x000fca00000010ff */
[----:B------:R0:W-:Y:S01]  /*34c0*/  @P0 STG.E.U16 desc[UR36][R56.64+0x10], R5 ;  /* 0x0000100538000986 */ /* 0x0001e2000c101524 */
[----:B------:R-:W-:Y:S05]  /*34d0*/  @!P3 BRA `(.L_x_56) ;  /* 0x000000000004b947 */ /* 0x000fea0003800000 */
[----:B------:R0:W5:Y:S02]  /*34e0*/  LDG.E.LTC128B.U16 R92, desc[UR36][R66.64+0x12] ;  /* 0x00001224425c7981 */ /* 0x000164000c1e1520 */
.L_x_56:
[----:B------:R-:W-:Y:S05]  /*34f0*/  BSYNC B1 ;  /* 0x0000000000017941 */ /* 0x000fea0003800000 */
.L_x_55:
[----:B0----5:R-:W-:Y:S01]  /*3500*/  IMAD.U32 R5, R92, 0x10000, RZ ;  /* 0x000100005c057824 */ /* 0x021fe200078e00ff */
[----:B------:R-:W-:Y:S01]  /*3510*/  ISETP.GT.AND P1, PT, R0, 0x88, P1 ;  /* 0x000000880000780c */ /* 0x000fe20000f24270 */
[----:B------:R-:W-:Y:S01]  /*3520*/  @P3 IMAD.MOV.U32 R68, RZ, RZ, R86 ;  /* 0x000000ffff443224 */ /* 0x000fe200078e0056 */
[----:B------:R-:W-:Y:S01]  /*3530*/  BSSY B1, `(.L_x_57) ;  /* 0x0000007000017945 */ /* 0x000fe20003800000 */
[----:B------:R-:W-:-:S04]  /*3540*/  FMUL R20, R5, R74 ;  /* 0x0000004a05147220 */ /* 0x000fc80000400000 */
[----:B------:R-:W-:-:S05]  /*3550*/  FFMA R20, R61, R72, R20 ;  /* 0x000000483d147223 */ /* 0x000fca0000000014 */
[----:B------:R-:W-:-:S05]  /*3560*/  F2FP.BF16.F32.PACK_AB R20, RZ, R20 ;  /* 0x00000014ff14723e */ /* 0x000fca00000010ff */
[----:B------:R0:W-:Y:S01]  /*3570*/  @P3 STG.E.U16 desc[UR36][R68.64+0x12], R20 ;  /* 0x0000121444003986 */ /* 0x0001e2000c101524 */
[----:B------:R-:W-:Y:S05]  /*3580*/  @!P1 BRA `(.L_x_58) ;  /* 0x0000000000049947 */ /* 0x000fea0003800000 */
[----:B------:R0:W5:Y:S02]  /*3590*/  LDG.E.LTC128B.U16 R92, desc[UR36][R14.64+0x10] ;  /* 0x000010240e5c7981 */ /* 0x000164000c1e1520 */
.L_x_58:
[----:B------:R-:W-:Y:S05]  /*35a0*/  BSYNC B1 ;  /* 0x0000000000017941 */ /* 0x000fea0003800000 */
.L_x_57:
        /* <DEDUP_REMOVED lines=9> */
.L_x_60:
[----:B------:R-:W-:Y:S05]  /*3640*/  BSYNC B1 ;  /* 0x0000000000017941 */ /* 0x000fea0003800000 */
.L_x_59:
[----:B0----5:R-:W-:Y:S01]  /*3650*/  IMAD.U32 R5, R92, 0x10000, RZ ;  /* 0x000100005c057824 */ /* 0x021fe200078e00ff */
[----:B------:R-:W-:Y:S01]  /*3660*/  ISETP.GT.AND P3, PT, R6, 0x10, PT ;  /* 0x000000100600780c */ /* 0x000fe20003f64270 */
[----:B------:R-:W-:Y:S02]  /*3670*/  BSSY B1, `(.L_x_61) ;  /* 0x0000008000017945 */ /* 0x000fe40003800000 */
[----:B------:R-:W-:Y:S01]  /*3680*/  FMUL R20, R5, R74 ;  /* 0x0000004a05147220 */ /* 0x000fe20000400000 */
[----:B------:R-:W-:-:S03]  /*3690*/  ISETP.GT.AND P0, PT, R0, RZ, P3 ;  /* 0x000000ff0000720c */ /* 0x000fc60001f04270 */
[----:B------:R-:W-:-:S05]  /*36a0*/  FFMA R20, R63, R72, R20 ;  /* 0x000000483f147223 */ /* 0x000fca0000000014 */
[----:B------:R-:W-:-:S05]  /*36b0*/  F2FP.BF16.F32.PACK_AB R20, RZ, R20 ;  /* 0x00000014ff14723e */ /* 0x000fca00000010ff */
[----:B------:R0:W-:Y:S01]  /*36c0*/  @P2 STG.E.U16 desc[UR36][R10.64+0x12], R20 ;  /* 0x000012140a002986 */ /* 0x0001e2000c101524 */
[----:B------:R-:W-:Y:S05]  /*36d0*/  @!P0 BRA `(.L_x_62) ;  /* 0x0000000000048947 */ /* 0x000fea0003800000 */
[----:B------:R0:W5:Y:S02]  /*36e0*/  LDG.E.LTC128B.U16 R92, desc[UR36][R12.64+0x20] ;  /* 0x000020240c5c7981 */ /* 0x000164000c1e1520 */
.L_x_62:
[----:B------:R-:W-:Y:S05]  /*36f0*/  BSYNC B1 ;  /* 0x0000000000017941 */ /* 0x000fea0003800000 */
.L_x_61:
[----:B-----5:R-:W-:Y:S01]  /*3700*/  IMAD.U32 R5, R92, 0x10000, RZ ;  /* 0x000100005c057824 */ /* 0x020fe200078e00ff */
        /* <DEDUP_REMOVED lines=9> */
.L_x_64:
[----:B------:R-:W-:Y:S05]  /*37a0*/  BSYNC B1 ;  /* 0x0000000000017941 */ /* 0x000fea0003800000 */
.L_x_63:
        /* <DEDUP_REMOVED lines=9> */
.L_x_66:
[----:B------:R-:W-:Y:S05]  /*3840*/  BSYNC B1 ;  /* 0x0000000000017941 */ /* 0x000fea0003800000 */
.L_x_65:
        /* <DEDUP_REMOVED lines=9> */
.L_x_68:
[----:B------:R-:W-:Y:S05]  /*38e0*/  BSYNC B1 ;  /* 0x0000000000017941 */ /* 0x000fea0003800000 */
.L_x_67:
        /* <DEDUP_REMOVED lines=10> */
.L_x_70:
[----:B------:R-:W-:Y:S05]  /*3990*/  BSYNC B1 ;  /* 0x0000000000017941 */ /* 0x000fea0003800000 */
.L_x_69:
        /* <DEDUP_REMOVED lines=10> */
.L_x_72:
[----:B------:R-:W-:Y:S05]  /*3a40*/  BSYNC B1 ;  /* 0x0000000000017941 */ /* 0x000fea0003800000 */
.L_x_71:
        /* <DEDUP_REMOVED lines=9> */
.L_x_74:
[----:B------:R-:W-:Y:S05]  /*3ae0*/  BSYNC B1 ;  /* 0x0000000000017941 */ /* 0x000fea0003800000 */
.L_x_73:
        /* <DEDUP_REMOVED lines=9> */
.L_x_76:
[----:B------:R-:W-:Y:S05]  /*3b80*/  BSYNC B1 ;  /* 0x0000000000017941 */ /* 0x000fea0003800000 */
.L_x_75:
        /* <DEDUP_REMOVED lines=9> */
.L_x_78:
[----:B------:R-:W-:Y:S05]  /*3c20*/  BSYNC B1 ;  /* 0x0000000000017941 */ /* 0x000fea0003800000 */
.L_x_77:
[----:B-----5:R-:W-:Y:S01]  /*3c30*/  IMAD.U32 R5, R92, 0x10000, RZ ;  /* 0x000100005c057824 */ /* 0x020fe200078e00ff */
[----:B------:R-:W-:Y:S01]  /*3c40*/  ISETP.GT.AND P4, PT, R0, 0x80, P2 ;  /* 0x000000800000780c */ /* 0x000fe20001784270 */
[----:B0-----:R-:W-:Y:S01]  /*3c50*/  IMAD.WIDE.U32 R10, R4, 0xf0, R78 ;  /* 0x000000f0040a7825 */ /* 0x001fe200078e004e */
[----:B------:R-:W-:Y:S03]  /*3c60*/  BSSY B1, `(.L_x_79) ;  /* 0x000000a000017945 */ /* 0x000fe60003800000 */
[----:B------:R-:W-:-:S04]  /*3c70*/  FMUL R5, R5, R74 ;  /* 0x0000004a05057220 */ /* 0x000fc80000400000 */
[----:B------:R-:W-:-:S05]  /*3c80*/  FFMA R5, R40, R72, R5 ;  /* 0x0000004828057223 */ /* 0x000fca0000000005 */
[----:B------:R-:W-:Y:S01]  /*3c90*/  F2FP.BF16.F32.PACK_AB R4, RZ, R5 ;  /* 0x00000005ff04723e */ /* 0x000fe200000010ff */
[----:B------:R-:W-:-:S03]  /*3ca0*/  IMAD.IADD R5, R91, 0x1, R11 ;  /* 0x000000015b057824 */ /* 0x000fc600078e020b */
[----:B------:R-:W-:Y:S01]  /*3cb0*/  PRMT R20, R4, 0x7610, R20 ;  /* 0x0000761004147816 */ /* 0x000fe20000000014 */
[----:B------:R-:W-:-:S05]  /*3cc0*/  IMAD.MOV.U32 R4, RZ, RZ, R10 ;  /* 0x000000ffff047224 */ /* 0x000fca00078e000a */
[----:B------:R0:W-:Y:S01]  /*3cd0*/  @P5 STG.E.U16 desc[UR36][R4.64+0x20], R20 ;  /* 0x0000201404005986 */ /* 0x0001e2000c101524 */
[----:B------:R-:W-:Y:S05]  /*3ce0*/  @!P4 BRA `(.L_x_80) ;  /* 0x000000000004c947 */ /* 0x000fea0003800000 */
[----:B------:R0:W5:Y:S02]  /*3cf0*/  LDG.E.LTC128B.U16 R92, desc[UR36][R66.64+0x22] ;  /* 0x00002224425c7981 */ /* 0x000164000c1e1520 */
.L_x_80:
[----:B------:R-:W-:Y:S05]  /*3d00*/  BSYNC B1 ;  /* 0x0000000000017941 */ /* 0x000fea0003800000 */
.L_x_79:
[----:B-----5:R-:W-:Y:S01]  /*3d10*/  IMAD.U32 R49, R92, 0x10000, RZ ;  /* 0x000100005c317824 */ /* 0x020fe200078e00ff */
[----:B------:R-:W-:Y:S01]  /*3d20*/  ISETP.GT.AND P3, PT, R0, 0x88, P3 ;  /* 0x000000880000780c */ /* 0x000fe20001f64270 */
[----:B------:R-:W-:Y:S02]  /*3d30*/  BSSY B1, `(.L_x_81) ;  /* 0x0000007000017945 */ /* 0x000fe40003800000 */
[----:B0-----:R-:W-:-:S04]  /*3d40*/  FMUL R20, R49, R74 ;  /* 0x0000004a31147220 */ /* 0x001fc80000400000 */
[----:B------:R-:W-:-:S05]  /*3d50*/  FFMA R20, R41, R72, R20 ;  /* 0x0000004829147223 */ /* 0x000fca0000000014 */
[----:B------:R-:W-:-:S05]  /*3d60*/  F2FP.BF16.F32.PACK_AB R20, RZ, R20 ;  /* 0x00000014ff14723e */ /* 0x000fca00000010ff */
[----:B------:R0:W-:Y:S01]  /*3d70*/  @P4 STG.E.U16 desc[UR36][R4.64+0x22], R20 ;  /* 0x0000221404004986 */ /* 0x0001e2000c101524 */
[----:B------:R-:W-:Y:S05]  /*3d80*/  @!P3 BRA `(.L_x_82) ;  /* 0x000000000004b947 */ /* 0x000fea0003800000 */
[----:B------:R0:W5:Y:S02]  /*3d90*/  LDG.E.LTC128B.U16 R92, desc[UR36][R14.64+0x20] ;  /* 0x000020240e5c7981 */ /* 0x000164000c1e1520 */
.L_x_82:
[----:B------:R-:W-:Y:S05]  /*3da0*/  BSYNC B1 ;  /* 0x0000000000017941 */ /* 0x000fea0003800000 */
.L_x_81:
[----:B-----5:R-:W-:Y:S01]  /*3db0*/  IMAD.U32 R11, R92, 0x10000, RZ ;  /* 0x000100005c0b7824 */ /* 0x020fe200078e00ff */
[----:B------:R-:W-:Y:S01]  /*3dc0*/  IADD3 R10, P4, R7, R10, RZ ;  /* 0x0000000a070a7210 */ /* 0x000fe20007f9e0ff */
[----:B------:R-:W-:Y:S01]  /*3dd0*/  BSSY B1, `(.L_x_83) ;  /* 0x0000009000017945 */ /* 0x000fe20003800000 */
[----:B------:R-:W-:Y:S01]  /*3de0*/  ISETP.GT.AND P2, PT, R0, 0x88, P2 ;  /* 0x000000880000780c */ /* 0x000fe20001744270 */
[----:B------:R-:W-:-:S04]  /*3df0*/  FMUL R11, R11, R74 ;  /* 0x0000004a0b0b7220 */ /* 0x000fc80000400000 */
[----:B------:R-:W-:-:S05]  /*3e00*/  FFMA R11, R42, R72, R11 ;  /* 0x000000482a0b7223 */ /* 0x000fca000000000b */
[----:B------:R-:W-:Y:S01]  /*3e10*/  F2FP.BF16.F32.PACK_AB R7, RZ, R11 ;  /* 0x0000000bff07723e */ /* 0x000fe200000010ff */
[----:B------:R-:W-:-:S05]  /*3e20*/  IMAD.X R11, R21, 0x1, R5, P4 ;  /* 0x00000001150b7824 */ /* 0x000fca00020e0605 */
[----:B------:R0:W-:Y:S01]  /*3e30*/  @P3 STG.E.U16 desc[UR36][R10.64+0x20], R7 ;  /* 0x000020070a003986 */ /* 0x0001e2000c101524 */
[----:B------:R-:W-:Y:S05]  /*3e40*/  @!P2 BRA `(.L_x_84) ;  /* 0x000000000004a947 */ /* 0x000fea0003800000 */
[----:B------:R0:W5:Y:S02]  /*3e50*/  LDG.E.LTC128B.U16 R92, desc[UR36][R14.64+0x22] ;  /* 0x000022240e5c7981 */ /* 0x000164000c1e1520 */
.L_x_84:
[----:B------:R-:W-:Y:S05]  /*3e60*/  BSYNC B1 ;  /* 0x0000000000017941 */ /* 0x000fea0003800000 */
.L_x_83:
        /* <DEDUP_REMOVED lines=9> */
.L_x_86:
[----:B------:R-:W-:Y:S05]  /*3f00*/  BSYNC B1 ;  /* 0x0000000000017941 */ /* 0x000fea0003800000 */
.L_x_85:
        /* <DEDUP_REMOVED lines=9> */
.L_x_88:
[----:B------:R-:W-:Y:S05]  /*3fa0*/  BSYNC B1 ;  /* 0x0000000000017941 */ /* 0x000fea0003800000 */
.L_x_87:
        /* <DEDUP_REMOVED lines=9> */
.L_x_90:
[----:B------:R-:W-:Y:S05]  /*4040*/  BSYNC B1 ;  /* 0x0000000000017941 */ /* 0x000fea0003800000 */
.L_x_89:
        /* <DEDUP_REMOVED lines=9> */
.L_x_92:
[----:B------:R-:W-:Y:S05]  /*40e0*/  BSYNC B1 ;  /* 0x0000000000017941 */ /* 0x000fea0003800000 */
.L_x_91:
        /* <DEDUP_REMOVED lines=10> */
.L_x_94:
[----:B------:R-:W-:Y:S05]  /*4190*/  BSYNC B1 ;  /* 0x0000000000017941 */ /* 0x000fea0003800000 */
.L_x_93:
        /* <DEDUP_REMOVED lines=10> */
.L_x_96:
[----:B------:R-:W-:Y:S05]  /*4240*/  BSYNC B1 ;  /* 0x0000000000017941 */ /* 0x000fea0003800000 */
.L_x_95:
        /* <DEDUP_REMOVED lines=9> */
.L_x_98:
[----:B------:R-:W-:Y:S05]  /*42e0*/  BSYNC B1 ;  /* 0x0000000000017941 */ /* 0x000fea0003800000 */
.L_x_97:
        /* <DEDUP_REMOVED lines=9> */
.L_x_100:
[----:B------:R-:W-:Y:S05]  /*4380*/  BSYNC B1 ;  /* 0x0000000000017941 */ /* 0x000fea0003800000 */
.L_x_99:
        /* <DEDUP_REMOVED lines=10> */
.L_x_102:
[----:B------:R-:W-:Y:S05]  /*4430*/  BSYNC B1 ;  /* 0x0000000000017941 */ /* 0x000fea0003800000 */
.L_x_101:
        /* <DEDUP_REMOVED lines=10> */
.L_x_104:
[----:B------:R-:W-:Y:S05]  /*44e0*/  BSYNC B1 ;  /* 0x0000000000017941 */ /* 0x000fea0003800000 */
.L_x_103:
        /* <DEDUP_REMOVED lines=9> */
.L_x_106:
[----:B------:R-:W-:Y:S05]  /*4580*/  BSYNC B1 ;  /* 0x0000000000017941 */ /* 0x000fea0003800000 */
.L_x_105:
        /* <DEDUP_REMOVED lines=9> */
.L_x_108:
[----:B------:R-:W-:Y:S05]  /*4620*/  BSYNC B1 ;  /* 0x0000000000017941 */ /* 0x000fea0003800000 */
.L_x_107:
        /* <DEDUP_REMOVED lines=9> */
.L_x_110:
[----:B------:R-:W-:Y:S05]  /*46c0*/  BSYNC B1 ;  /* 0x0000000000017941 */ /* 0x000fea0003800000 */
.L_x_109:
        /* <DEDUP_REMOVED lines=9> */
.L_x_112:
[----:B------:R-:W-:Y:S05]  /*4760*/  BSYNC B1 ;  /* 0x0000000000017941 */ /* 0x000fea0003800000 */
.L_x_111:
        /* <DEDUP_REMOVED lines=9> */
.L_x_114:
[----:B------:R-:W-:Y:S05]  /*4800*/  BSYNC B1 ;  /* 0x0000000000017941 */ /* 0x000fea0003800000 */
.L_x_113:
        /* <DEDUP_REMOVED lines=9> */
.L_x_116:
[----:B------:R-:W-:Y:S05]  /*48a0*/  BSYNC B1 ;  /* 0x0000000000017941 */ /* 0x000fea0003800000 */
.L_x_115:
        /* <DEDUP_REMOVED lines=9> */
.L_x_118:
[----:B------:R-:W-:Y:S05]  /*4940*/  BSYNC B1 ;  /* 0x0000000000017941 */ /* 0x000fea0003800000 */
.L_x_117:
        /* <DEDUP_REMOVED lines=9> */
.L_x_120:
[----:B------:R-:W-:Y:S05]  /*49e0*/  BSYNC B1 ;  /* 0x0000000000017941 */ /* 0x000fea0003800000 */
.L_x_119:
        /* <DEDUP_REMOVED lines=9> */
.L_x_122:
[----:B------:R-:W-:Y:S05]  /*4a80*/  BSYNC B1 ;  /* 0x0000000000017941 */ /* 0x000fea0003800000 */
.L_x_121:
        /* <DEDUP_REMOVED lines=9> */
.L_x_124:
[----:B------:R-:W-:Y:S05]  /*4b20*/  BSYNC B1 ;  /* 0x0000000000017941 */ /* 0x000fea0003800000 */
.L_x_123:
[----:B------:R-:W-:Y:S05]  /*4b30*/  @!P0 BRA `(.L_x_125) ;  /* 0x0000000c00a08947 */ /* 0x000fea0003800000 */
[----:B0----5:R-:W-:-:S04]  /*4b40*/  IMAD.U32 R5, R92, 0x10000, RZ ;  /* 0x000100005c057824 */ /* 0x021fc800078e00ff */
[----:B------:R-:W-:-:S04]  /*4b50*/  FMUL R0, R5, R74 ;  /* 0x0000004a05007220 */ /* 0x000fc80000400000 */
[----:B------:R-:W-:-:S05]  /*4b60*/  FFMA R0, R31, R72, R0 ;  /* 0x000000481f007223 */ /* 0x000fca0000000000 */
[----:B------:R-:W-:-:S05]  /*4b70*/  F2FP.BF16.F32.PACK_AB R0, RZ, R0 ;  /* 0x00000000ff00723e */ /* 0x000fca00000010ff */
[----:B------:R0:W-:Y:S01]  /*4b80*/  STG.E.U16 desc[UR36][R10.64+0x52], R0 ;  /* 0x000052000a007986 */ /* 0x0001e2000c101524 */
[----:B------:R-:W-:Y:S05]  /*4b90*/  BRA `(.L_x_125) ;  /* 0x0000000c00887947 */ /* 0x000fea0003800000 */
.L_x_34:
[----:B------:R-:W-:Y:S01]  /*4ba0*/  ULDC.64 UR4, c[0x0][0x5c0] ;  /* 0x0001700000047ab9 */ /* 0x000fe20000000a00 */
[-C--:B------:R-:W-:Y:S01]  /*4bb0*/  FMUL R64, R64, R72.reuse ;  /* 0x0000004840407220 */ /* 0x080fe20000400000 */
[----:B------:R-:W-:Y:S01]  /*4bc0*/  LEA R8, P2, R82, UR4, 0x1 ;  /* 0x0000000452087c11 */ /* 0x000fe2000f8408ff */
[----:B------:R-:W-:Y:S01]  /*4bd0*/  IMAD.SHL.U32 R73, R4, 0x10, RZ ;  /* 0x0000001004497824 */ /* 0x000fe200078e00ff */
[----:B------:R-:W-:Y:S01]  /*4be0*/  ISETP.GT.AND P3, PT, R6, 0x1, PT ;  /* 0x000000010600780c */ /* 0x000fe20003f64270 */
[----:B------:R-:W-:Y:S01]  /*4bf0*/  FMUL R65, R65, R72 ;  /* 0x0000004841417220 */ /* 0x000fe20000400000 */
[----:B------:R-:W-:Y:S01]  /*4c00*/  F2FP.BF16.F32.PACK_AB R64, RZ, R64 ;  /* 0x00000040ff40723e */ /* 0x000fe200000010ff */
[-C--:B------:R-:W-:Y:S01]  /*4c10*/  FMUL R67, R67, R72.reuse ;  /* 0x0000004843437220 */ /* 0x080fe20000400000 */
[----:B------:R-:W-:Y:S01]  /*4c20*/  LEA.HI.X R9, R82, UR5, R89, 0x1, P2 ;  /* 0x0000000552097c11 */ /* 0x000fe200090f0c59 */
[-C--:B------:R-:W-:Y:S01]  /*4c30*/  FMUL R66, R66, R72.reuse ;  /* 0x0000004842427220 */ /* 0x080fe20000400000 */
[----:B------:R-:W-:Y:S01]  /*4c40*/  ISETP.GT.AND P2, PT, R0, RZ, P3 ;  /* 0x000000ff0000720c */ /* 0x000fe20001f44270 */
[-C--:B------:R-:W-:Y:S01]  /*4c50*/  FMUL R69, R69, R72.reuse ;  /* 0x0000004845457220 */ /* 0x080fe20000400000 */
[----:B------:R-:W-:Y:S01]  /*4c60*/  SHF.L.U64.HI R7, R4, 0x4, R5 ;  /* 0x0000000404077819 */ /* 0x000fe20000010205 */
[----:B------:R-:W-:Y:S01]  /*4c70*/  @P1 STG.E.U16 desc[UR36][R8.64], R64 ;  /* 0x0000004008001986 */ /* 0x000fe2000c101524 */
[----:B------:R-:W-:Y:S01]  /*4c80*/  ISETP.GT.AND P1, PT, R0, 0x8, P3 ;  /* 0x000000080000780c */ /* 0x000fe20001f24270 */
[----:B------:R-:W-:Y:S01]  /*4c90*/  FMUL R68, R68, R72 ;  /* 0x0000004844447220 */ /* 0x000fe20000400000 */
[----:B------:R-:W-:Y:S01]  /*4ca0*/  IADD3 R14, P4, R73, R8, RZ ;  /* 0x00000008490e7210 */ /* 0x000fe20007f9e0ff */
[-C--:B------:R-:W-:Y:S01]  /*4cb0*/  FMUL R71, R71, R72.reuse ;  /* 0x0000004847477220 */ /* 0x080fe20000400000 */
[----:B------:R-:W-:Y:S01]  /*4cc0*/  F2FP.BF16.F32.PACK_AB R65, RZ, R65 ;  /* 0x00000041ff41723e */ /* 0x000fe200000010ff */
[----:B------:R-:W-:Y:S01]  /*4cd0*/  FMUL R70, R70, R72 ;  /* 0x0000004846467220 */ /* 0x000fe20000400000 */
[----:B------:R-:W-:Y:S01]  /*4ce0*/  F2FP.BF16.F32.PACK_AB R67, RZ, R67 ;  /* 0x00000043ff43723e */ /* 0x000fe200000010ff */
[----:B------:R-:W-:Y:S01]  /*4cf0*/  IMAD.X R15, R7, 0x1, R9, P4 ;  /* 0x00000001070f7824 */ /* 0x000fe200020e0609 */
[----:B------:R-:W-:Y:S01]  /*4d00*/  ISETP.GT.AND P5, PT, R0, 0x8, P0 ;  /* 0x000000080000780c */ /* 0x000fe200007a4270 */
[----:B------:R-:W-:Y:S01]  /*4d10*/  @P2 STG.E.U16 desc[UR36][R8.64+0x2], R65 ;  /* 0x0000024108002986 */ /* 0x000fe2000c101524 */
[----:B------:R-:W-:Y:S01]  /*4d20*/  F2FP.BF16.F32.PACK_AB R66, RZ, R66 ;  /* 0x00000042ff42723e */ /* 0x000fe200000010ff */
[----:B------:R-:W-:Y:S01]  /*4d30*/  FMUL R56, R56, R72 ;  /* 0x0000004838387220 */ /* 0x000fe20000400000 */
[C---:B------:R-:W-:Y:S01]  /*4d40*/  ISETP.GT.AND P2, PT, R6.reuse, 0x8, PT ;  /* 0x000000080600780c */ /* 0x040fe20003f44270 */
[----:B------:R-:W-:Y:S01]  /*4d50*/  @P1 STG.E.U16 desc[UR36][R14.64+0x2], R67 ;  /* 0x000002430e001986 */ /* 0x000fe2000c101524 */
[----:B------:R-:W-:Y:S01]  /*4d60*/  ISETP.GT.AND P1, PT, R6, 0x9, PT ;  /* 0x000000090600780c */ /* 0x000fe20003f24270 */
[----:B------:R-:W-:Y:S01]  /*4d70*/  IMAD R5, R5, 0xf0, RZ ;  /* 0x000000f005057824 */ /* 0x000fe200078e02ff */
[----:B------:R-:W-:Y:S01]  /*4d80*/  F2FP.BF16.F32.PACK_AB R69, RZ, R69 ;  /* 0x00000045ff45723e */ /* 0x000fe200000010ff */
[----:B------:R-:W-:Y:S01]  /*4d90*/  IMAD.WIDE.U32 R10, R4, 0xf0, R14 ;  /* 0x000000f0040a7825 */ /* 0x000fe200078e000e */
[----:B------:R-:W-:-:S03]  /*4da0*/  ISETP.GT.AND P4, PT, R0, RZ, P1 ;  /* 0x000000ff0000720c */ /* 0x000fc60000f84270 */
[----:B------:R-:W-:Y:S01]  /*4db0*/  FMUL R57, R57, R72 ;  /* 0x0000004839397220 */ /* 0x000fe20000400000 */
[----:B------:R-:W-:Y:S01]  /*4dc0*/  F2FP.BF16.F32.PACK_AB R68, RZ, R68 ;  /* 0x00000044ff44723e */ /* 0x000fe200000010ff */
[----:B------:R-:W-:Y:S01]  /*4dd0*/  @P5 STG.E.U16 desc[UR36][R14.64], R66 ;  /* 0x000000420e005986 */ /* 0x000fe2000c101524 */
[----:B------:R-:W-:Y:S01]  /*4de0*/  ISETP.GT.AND P5, PT, R0, RZ, P2 ;  /* 0x000000ff0000720c */ /* 0x000fe200017a4270 */
[----:B------:R-:W-:Y:S01]  /*4df0*/  IMAD.IADD R11, R5, 0x1, R11 ;  /* 0x00000001050b7824 */ /* 0x000fe200078e020b */
[----:B------:R-:W-:Y:S01]  /*4e00*/  F2FP.BF16.F32.PACK_AB R71, RZ, R71 ;  /* 0x00000047ff47723e */ /* 0x000fe200000010ff */
[----:B------:R-:W-:Y:S01]  /*4e10*/  FMUL R58, R58, R72 ;  /* 0x000000483a3a7220 */ /* 0x000fe20000400000 */
[----:B------:R-:W-:Y:S01]  /*4e20*/  F2FP.BF16.F32.PACK_AB R70, RZ, R70 ;  /* 0x00000046ff46723e */ /* 0x000fe200000010ff */
[----:B------:R-:W-:Y:S01]  /*4e30*/  FMUL R59, R59, R72 ;  /* 0x000000483b3b7220 */ /* 0x000fe20000400000 */
[----:B------:R-:W-:Y:S01]  /*4e40*/  F2FP.BF16.F32.PACK_AB R56, RZ, R56 ;  /* 0x00000038ff38723e */ /* 0x000fe200000010ff */
[-C--:B------:R-:W-:Y:S01]  /*4e50*/  FMUL R60, R60, R72.reuse ;  /* 0x000000483c3c7220 */ /* 0x080fe20000400000 */
[----:B------:R-:W-:Y:S01]  /*4e60*/  F2FP.BF16.F32.PACK_AB R57, RZ, R57 ;  /* 0x00000039ff39723e */ /* 0x000fe200000010ff */
[----:B------:R-:W-:Y:S01]  /*4e70*/  @P4 STG.E.U16 desc[UR36][R8.64+0x12], R69 ;  /* 0x0000124508004986 */ /* 0x000fe2000c101524 */
[C---:B------:R-:W-:Y:S01]  /*4e80*/  ISETP.GT.AND P4, PT, R0.reuse, 0x8, P1 ;  /* 0x000000080000780c */ /* 0x040fe20000f84270 */
[----:B------:R-:W-:Y:S01]  /*4e90*/  FMUL R61, R61, R72 ;  /* 0x000000483d3d7220 */ /* 0x000fe20000400000 */
[----:B------:R-:W-:Y:S01]  /*4ea0*/  F2FP.BF16.F32.PACK_AB R58, RZ, R58 ;  /* 0x0000003aff3a723e */ /* 0x000fe200000010ff */
[----:B------:R-:W-:Y:S01]  /*4eb0*/  @P5 STG.E.U16 desc[UR36][R8.64+0x10], R68 ;  /* 0x0000104408005986 */ /* 0x000fe2000c101524 */
[----:B------:R-:W-:Y:S01]  /*4ec0*/  ISETP.GT.AND P5, PT, R0, 0x8, P2 ;  /* 0x000000080000780c */ /* 0x000fe200017a4270 */
[-C--:B------:R-:W-:Y:S01]  /*4ed0*/  FMUL R62, R62, R72.reuse ;  /* 0x000000483e3e7220 */ /* 0x080fe20000400000 */
[----:B------:R-:W-:Y:S01]  /*4ee0*/  F2FP.BF16.F32.PACK_AB R59, RZ, R59 ;  /* 0x0000003bff3b723e */ /* 0x000fe200000010ff */
[----:B------:R-:W-:Y:S01]  /*4ef0*/  FMUL R63, R63, R72 ;  /* 0x000000483f3f7220 */ /* 0x000fe20000400000 */
[----:B------:R-:W-:Y:S01]  /*4f00*/  F2FP.BF16.F32.PACK_AB R60, RZ, R60 ;  /* 0x0000003cff3c723e */ /* 0x000fe200000010ff */
[-C--:B------:R-:W-:Y:S01]  /*4f10*/  FMUL R49, R49, R72.reuse ;  /* 0x0000004831317220 */ /* 0x080fe20000400000 */
[----:B------:R-:W-:Y:S01]  /*4f20*/  F2FP.BF16.F32.PACK_AB R61, RZ, R61 ;  /* 0x0000003dff3d723e */ /* 0x000fe200000010ff */
[----:B------:R-:W-:Y:S01]  /*4f30*/  FMUL R48, R48, R72 ;  /* 0x0000004830307220 */ /* 0x000fe20000400000 */
[----:B------:R-:W-:Y:S01]  /*4f40*/  F2FP.BF16.F32.PACK_AB R62, RZ, R62 ;  /* 0x0000003eff3e723e */ /* 0x000fe200000010ff */
[----:B------:R-:W-:Y:S01]  /*4f50*/  @P4 STG.E.U16 desc[UR36][R14.64+0x12], R71 ;  /* 0x000012470e004986 */ /* 0x000fe2000c101524 */
[----:B------:R-:W-:Y:S01]  /*4f60*/  ISETP.GT.AND P4, PT, R0, 0x80, P0 ;  /* 0x000000800000780c */ /* 0x000fe20000784270 */
[-C--:B------:R-:W-:Y:S01]  /*4f70*/  FMUL R50, R50, R72.reuse ;  /* 0x0000004832327220 */ /* 0x080fe20000400000 */
[C---:B------:R-:W-:Y:S01]  /*4f80*/  ISETP.GT.AND P0, PT, R0.reuse, 0x88, P0 ;  /* 0x000000880000780c */ /* 0x040fe20000704270 */
[----:B------:R-:W-:Y:S01]  /*4f90*/  @P5 STG.E.U16 desc[UR36][R14.64+0x10], R70 ;  /* 0x000010460e005986 */ /* 0x000fe2000c101524 */
[C---:B------:R-:W-:Y:S01]  /*4fa0*/  ISETP.GT.AND P5, PT, R0.reuse, 0x80, P3 ;  /* 0x000000800000780c */ /* 0x040fe20001fa4270 */
[-C--:B------:R-:W-:Y:S01]  /*4fb0*/  FMUL R51, R51, R72.reuse ;  /* 0x0000004833337220 */ /* 0x080fe20000400000 */
[----:B------:R-:W-:Y:S01]  /*4fc0*/  ISETP.GT.AND P3, PT, R0, 0x88, P3 ;  /* 0x000000880000780c */ /* 0x000fe20001f64270 */
[-C--:B------:R-:W-:Y:S01]  /*4fd0*/  FMUL R52, R52, R72.reuse ;  /* 0x0000004834347220 */ /* 0x080fe20000400000 */
[----:B------:R-:W-:Y:S01]  /*4fe0*/  F2FP.BF16.F32.PACK_AB R63, RZ, R63 ;  /* 0x0000003fff3f723e */ /* 0x000fe200000010ff */
[-C--:B------:R-:W-:Y:S01]  /*4ff0*/  FMUL R53, R53, R72.reuse ;  /* 0x0000004835357220 */ /* 0x080fe20000400000 */
[----:B------:R-:W-:Y:S01]  /*5000*/  F2FP.BF16.F32.PACK_AB R49, RZ, R49 ;  /* 0x00000031ff31723e */ /* 0x000fe200000010ff */
[----:B------:R-:W-:Y:S01]  /*5010*/  FMUL R54, R54, R72 ;  /* 0x0000004836367220 */ /* 0x000fe20000400000 */
[----:B------:R-:W-:Y:S01]  /*5020*/  F2FP.BF16.F32.PACK_AB R48, RZ, R48 ;  /* 0x00000030ff30723e */ /* 0x000fe200000010ff */
[----:B------:R0:W-:Y:S01]  /*5030*/  @P4 STG.E.U16 desc[UR36][R10.64], R56 ;  /* 0x000000380a004986 */ /* 0x0001e2000c101524 */
[----:B------:R-:W-:Y:S01]  /*5040*/  IADD3 R12, P4, R73, R10, RZ ;  /* 0x0000000a490c7210 */ /* 0x000fe20007f9e0ff */
[----:B------:R-:W-:Y:S01]  /*5050*/  FMUL R55, R55, R72 ;  /* 0x0000004837377220 */ /* 0x000fe20000400000 */
[----:B------:R-:W-:Y:S01]  /*5060*/  F2FP.BF16.F32.PACK_AB R50, RZ, R50 ;  /* 0x00000032ff32723e */ /* 0x000fe200000010ff */
[----:B------:R1:W-:Y:S01]  /*5070*/  @P5 STG.E.U16 desc[UR36][R10.64+0x2], R57 ;  /* 0x000002390a005986 */ /* 0x0003e2000c101524 */
[C---:B------:R-:W-:Y:S01]  /*5080*/  ISETP.GT.AND P5, PT, R0.reuse, 0x80, P2 ;  /* 0x000000800000780c */ /* 0x040fe200017a4270 */
[--C-:B------:R-:W-:Y:S01]  /*5090*/  IMAD.X R13, R7, 0x1, R11.reuse, P4 ;  /* 0x00000001070d7824 */ /* 0x100fe200020e060b */
[----:B------:R-:W-:Y:S01]  /*50a0*/  ISETP.GT.AND P4, PT, R0, 0x80, P1 ;  /* 0x000000800000780c */ /* 0x000fe20000f84270 */
[-C--:B------:R-:W-:Y:S01]  /*50b0*/  FMUL R40, R40, R72.reuse ;  /* 0x0000004828287220 */ /* 0x080fe20000400000 */
[----:B------:R-:W-:Y:S01]  /*50c0*/  ISETP.GT.AND P1, PT, R0, 0x88, P1 ;  /* 0x000000880000780c */ /* 0x000fe20000f24270 */
[-C--:B------:R-:W-:Y:S01]  /*50d0*/  FMUL R41, R41, R72.reuse ;  /* 0x0000004829297220 */ /* 0x080fe20000400000 */
[----:B------:R-:W-:Y:S01]  /*50e0*/  @P0 STG.E.U16 desc[UR36][R12.64], R58 ;  /* 0x0000003a0c000986 */ /* 0x000fe2000c101524 */
[----:B------:R-:W-:Y:S01]  /*50f0*/  ISETP.GT.AND P0, PT, R6, 0x11, PT ;  /* 0x000000110600780c */ /* 0x000fe20003f04270 */
[-C--:B------:R-:W-:Y:S01]  /*5100*/  FMUL R42, R42, R72.reuse ;  /* 0x000000482a2a7220 */ /* 0x080fe20000400000 */
[----:B------:R-:W-:Y:S01]  /*5110*/  F2FP.BF16.F32.PACK_AB R51, RZ, R51 ;  /* 0x00000033ff33723e */ /* 0x000fe200000010ff */
[----:B------:R-:W-:Y:S01]  /*5120*/  FMUL R43, R43, R72 ;  /* 0x000000482b2b7220 */ /* 0x000fe20000400000 */
[----:B------:R-:W-:Y:S01]  /*5130*/  F2FP.BF16.F32.PACK_AB R52, RZ, R52 ;  /* 0x00000034ff34723e */ /* 0x000fe200000010ff */
[----:B------:R-:W-:Y:S01]  /*5140*/  FMUL R44, R44, R72 ;  /* 0x000000482c2c7220 */ /* 0x000fe20000400000 */
[--C-:B------:R-:W-:Y:S01]  /*5150*/  @P5 IMAD.MOV.U32 R20, RZ, RZ, R10.reuse ;  /* 0x000000ffff145224 */ /* 0x100fe200078e000a */
[----:B------:R-:W-:Y:S01]  /*5160*/  F2FP.BF16.F32.PACK_AB R53, RZ, R53 ;  /* 0x00000035ff35723e */ /* 0x000fe200000010ff */
[--C-:B------:R-:W-:Y:S01]  /*5170*/  @P5 IMAD.MOV.U32 R21, RZ, RZ, R11.reuse ;  /* 0x000000ffff155224 */ /* 0x100fe200078e000b */
[----:B------:R-:W-:Y:S01]  /*5180*/  F2FP.BF16.F32.PACK_AB R54, RZ, R54 ;  /* 0x00000036ff36723e */ /* 0x000fe200000010ff */
[----:B0-----:R-:W-:Y:S01]  /*5190*/  @P4 IMAD.MOV.U32 R56, RZ, RZ, R10 ;  /* 0x000000ffff384224 */ /* 0x001fe200078e000a */
[----:B------:R-:W-:Y:S01]  /*51a0*/  F2FP.BF16.F32.PACK_AB R55, RZ, R55 ;  /* 0x00000037ff37723e */ /* 0x000fe200000010ff */
[----:B-1----:R-:W-:Y:S01]  /*51b0*/  @P4 IMAD.MOV.U32 R57, RZ, RZ, R11 ;  /* 0x000000ffff394224 */ /* 0x002fe200078e000b */
[----:B------:R-:W-:Y:S01]  /*51c0*/  F2FP.BF16.F32.PACK_AB R40, RZ, R40 ;  /* 0x00000028ff28723e */ /* 0x000fe200000010ff */
[--C-:B------:R-:W-:Y:S01]  /*51d0*/  @P3 IMAD.MOV.U32 R10, RZ, RZ, R12.reuse ;  /* 0x000000ffff0a3224 */ /* 0x100fe200078e000c */
[----:B------:R-:W-:Y:S01]  /*51e0*/  F2FP.BF16.F32.PACK_AB R41, RZ, R41 ;  /* 0x00000029ff29723e */ /* 0x000fe200000010ff */
[--C-:B------:R-:W-:Y:S01]  /*51f0*/  @P3 IMAD.MOV.U32 R11, RZ, RZ, R13.reuse ;  /* 0x000000ffff0b3224 */ /* 0x100fe200078e000d */
[----:B------:R-:W-:Y:S01]  /*5200*/  F2FP.BF16.F32.PACK_AB R42, RZ, R42 ;  /* 0x0000002aff2a723e */ /* 0x000fe200000010ff */
[-C--:B------:R-:W-:Y:S01]  /*5210*/  FMUL R45, R45, R72.reuse ;  /* 0x000000482d2d7220 */ /* 0x080fe20000400000 */
[-C--:B------:R-:W-:Y:S01]  /*5220*/  FMUL R46, R46, R72.reuse ;  /* 0x000000482e2e7220 */ /* 0x080fe20000400000 */
[----:B------:R-:W-:Y:S01]  /*5230*/  F2FP.BF16.F32.PACK_AB R43, RZ, R43 ;  /* 0x0000002bff2b723e */ /* 0x000fe200000010ff */
[----:B------:R0:W-:Y:S01]  /*5240*/  @P3 STG.E.U16 desc[UR36][R10.64+0x2], R59 ;  /* 0x0000023b0a003986 */ /* 0x0001e2000c101524 */
[----:B------:R-:W-:Y:S01]  /*5250*/  ISETP.GT.AND P3, PT, R0, 0x88, P2 ;  /* 0x000000880000780c */ /* 0x000fe20001764270 */
[-C--:B------:R-:W-:Y:S01]  /*5260*/  FMUL R47, R47, R72.reuse ;  /* 0x000000482f2f7220 */ /* 0x080fe20000400000 */
[----:B------:R-:W-:Y:S01]  /*5270*/  ISETP.GT.AND P2, PT, R6, 0x10, PT ;  /* 0x000000100600780c */ /* 0x000fe20003f44270 */
[----:B------:R-:W-:Y:S01]  /*5280*/  @P5 STG.E.U16 desc[UR36][R20.64+0x10], R60 ;  /* 0x0000103c14005986 */ /* 0x000fe2000c101524 */
[----:B------:R-:W-:Y:S01]  /*5290*/  ISETP.GT.AND P5, PT, R0, RZ, P0 ;  /* 0x000000ff0000720c */ /* 0x000fe200007a4270 */
[----:B------:R-:W-:Y:S01]  /*52a0*/  FMUL R32, R32, R72 ;  /* 0x0000004820207220 */ /* 0x000fe20000400000 */
[----:B------:R-:W-:Y:S01]  /*52b0*/  F2FP.BF16.F32.PACK_AB R44, RZ, R44 ;  /* 0x0000002cff2c723e */ /* 0x000fe200000010ff */
[----:B------:R-:W-:Y:S01]  /*52c0*/  @P4 STG.E.U16 desc[UR36][R56.64+0x12], R61 ;  /* 0x0000123d38004986 */ /* 0x000fe2000c101524 */
[----:B------:R-:W-:Y:S01]  /*52d0*/  ISETP.GT.AND P4, PT, R0, RZ, P2 ;  /* 0x000000ff0000720c */ /* 0x000fe20001784270 */
[-C--:B------:R-:W-:Y:S01]  /*52e0*/  FMUL R33, R33, R72.reuse ;  /* 0x0000004821217220 */ /* 0x080fe20000400000 */
[----:B------:R-:W-:Y:S01]  /*52f0*/  F2FP.BF16.F32.PACK_AB R45, RZ, R45 ;  /* 0x0000002dff2d723e */ /* 0x000fe200000010ff */
[----:B------:R-:W-:Y:S01]  /*5300*/  FMUL R34, R34, R72 ;  /* 0x0000004822227220 */ /* 0x000fe20000400000 */
[----:B------:R-:W-:Y:S01]  /*5310*/  F2FP.BF16.F32.PACK_AB R46, RZ, R46 ;  /* 0x0000002eff2e723e */ /* 0x000fe200000010ff */
[----:B0-----:R-:W-:Y:S01]  /*5320*/  @P3 IMAD.MOV.U32 R10, RZ, RZ, R12 ;  /* 0x000000ffff0a3224 */ /* 0x001fe200078e000c */
[----:B------:R-:W-:Y:S01]  /*5330*/  F2FP.BF16.F32.PACK_AB R47, RZ, R47 ;  /* 0x0000002fff2f723e */ /* 0x000fe200000010ff */
[----:B------:R-:W-:-:S02]  /*5340*/  @P3 IMAD.MOV.U32 R11, RZ, RZ, R13 ;  /* 0x000000ffff0b3224 */ /* 0x000fc400078e000d */
[----:B------:R-:W-:Y:S01]  /*5350*/  FMUL R35, R35, R72 ;  /* 0x0000004823237220 */ /* 0x000fe20000400000 */
[----:B------:R-:W-:Y:S01]  /*5360*/  F2FP.BF16.F32.PACK_AB R32, RZ, R32 ;  /* 0x00000020ff20723e */ /* 0x000fe200000010ff */
[-C--:B------:R-:W-:Y:S01]  /*5370*/  FMUL R36, R36, R72.reuse ;  /* 0x0000004824247220 */ /* 0x080fe20000400000 */
[----:B------:R-:W-:Y:S01]  /*5380*/  F2FP.BF16.F32.PACK_AB R33, RZ, R33 ;  /* 0x00000021ff21723e */ /* 0x000fe200000010ff */
[----:B------:R0:W-:Y:S01]  /*5390*/  @P3 STG.E.U16 desc[UR36][R10.64+0x10], R62 ;  /* 0x0000103e0a003986 */ /* 0x0001e2000c101524 */
[----:B------:R-:W-:Y:S01]  /*53a0*/  ISETP.GT.AND P3, PT, R0, 0x8, P2 ;  /* 0x000000080000780c */ /* 0x000fe20001764270 */
[----:B------:R-:W-:Y:S01]  /*53b0*/  FMUL R37, R37, R72 ;  /* 0x0000004825257220 */ /* 0x000fe20000400000 */
[----:B------:R-:W-:Y:S01]  /*53c0*/  F2FP.BF16.F32.PACK_AB R34, RZ, R34 ;  /* 0x00000022ff22723e */ /* 0x000fe200000010ff */
[----:B------:R1:W-:Y:S01]  /*53d0*/  @P1 STG.E.U16 desc[UR36][R12.64+0x12], R63 ;  /* 0x0000123f0c001986 */ /* 0x0003e2000c101524 */
[----:B------:R-:W-:Y:S01]  /*53e0*/  ISETP.GT.AND P1, PT, R6, 0x18, PT ;  /* 0x000000180600780c */ /* 0x000fe20003f24270 */
[-C--:B------:R-:W-:Y:S01]  /*53f0*/  FMUL R38, R38, R72.reuse ;  /* 0x0000004826267220 */ /* 0x080fe20000400000 */
[----:B------:R-:W-:Y:S01]  /*5400*/  F2FP.BF16.F32.PACK_AB R35, RZ, R35 ;  /* 0x00000023ff23723e */ /* 0x000fe200000010ff */
[----:B------:R1:W-:Y:S01]  /*5410*/  @P5 STG.E.U16 desc[UR36][R8.64+0x22], R49 ;  /* 0x0000223108005986 */ /* 0x0003e2000c101524 */
[C---:B------:R-:W-:Y:S01]  /*5420*/  ISETP.GT.AND P5, PT, R0.reuse, 0x8, P0 ;  /* 0x000000080000780c */ /* 0x040fe200007a4270 */
[----:B------:R-:W-:Y:S01]  /*5430*/  FMUL R39, R39, R72 ;  /* 0x0000004827277220 */ /* 0x000fe20000400000 */
[----:B------:R-:W-:Y:S01]  /*5440*/  F2FP.BF16.F32.PACK_AB R36, RZ, R36 ;  /* 0x00000024ff24723e */ /* 0x000fe200000010ff */
[----:B------:R1:W-:Y:S01]  /*5450*/  @P4 STG.E.U16 desc[UR36][R8.64+0x20], R48 ;  /* 0x0000203008004986 */ /* 0x0003e2000c101524 */
[----:B------:R-:W-:Y:S01]  /*5460*/  ISETP.GT.AND P4, PT, R0, RZ, P1 ;  /* 0x000000ff0000720c */ /* 0x000fe20000f84270 */
[----:B0-----:R-:W-:Y:S01]  /*5470*/  IMAD.WIDE.U32 R10, R4, 0xf0, R14 ;  /* 0x000000f0040a7825 */ /* 0x001fe200078e000e */
[----:B------:R-:W-:Y:S01]  /*5480*/  F2FP.BF16.F32.PACK_AB R37, RZ, R37 ;  /* 0x00000025ff25723e */ /* 0x000fe200000010ff */
[----:B------:R1:W-:Y:S01]  /*5490*/  @P3 STG.E.U16 desc[UR36][R14.64+0x20], R50 ;  /* 0x000020320e003986 */ /* 0x0003e2000c101524 */
[----:B------:R-:W-:Y:S01]  /*54a0*/  ISETP.GT.AND P3, PT, R6, 0x19, PT ;  /* 0x000000190600780c */ /* 0x000fe20003f64270 */
[----:B------:R-:W-:Y:S01]  /*54b0*/  IMAD.IADD R11, R5, 0x1, R11 ;  /* 0x00000001050b7824 */ /* 0x000fe200078e020b */
[----:B------:R-:W-:Y:S01]  /*54c0*/  F2FP.BF16.F32.PACK_AB R38, RZ, R38 ;  /* 0x00000026ff26723e */ /* 0x000fe200000010ff */
[-C--:B------:R-:W-:Y:S01]  /*54d0*/  FMUL R24, R24, R72.reuse ;  /* 0x0000004818187220 */ /* 0x080fe20000400000 */
[----:B------:R-:W-:Y:S01]  /*54e0*/  F2FP.BF16.F32.PACK_AB R39, RZ, R39 ;  /* 0x00000027ff27723e */ /* 0x000fe200000010ff */
[----:B------:R1:W-:Y:S01]  /*54f0*/  @P5 STG.E.U16 desc[UR36][R14.64+0x22], R51 ;  /* 0x000022330e005986 */ /* 0x0003e2000c101524 */
[C---:B------:R-:W-:Y:S01]  /*5500*/  ISETP.GT.AND P5, PT, R0.reuse, RZ, P3 ;  /* 0x000000ff0000720c */ /* 0x040fe20001fa4270 */
[----:B------:R-:W-:Y:S01]  /*5510*/  FMUL R25, R25, R72 ;  /* 0x0000004819197220 */ /* 0x000fe20000400000 */
[----:B------:R-:W-:Y:S01]  /*5520*/  F2FP.BF16.F32.PACK_AB R24, RZ, R24 ;  /* 0x00000018ff18723e */ /* 0x000fe200000010ff */
[----:B------:R1:W-:Y:S01]  /*5530*/  @P4 STG.E.U16 desc[UR36][R8.64+0x30], R52 ;  /* 0x0000303408004986 */ /* 0x0003e2000c101524 */
[----:B------:R-:W-:Y:S01]  /*5540*/  ISETP.GT.AND P4, PT, R0, 0x8, P1 ;  /* 0x000000080000780c */ /* 0x000fe20000f84270 */
[-C--:B------:R-:W-:Y:S01]  /*5550*/  FMUL R26, R26, R72.reuse ;  /* 0x000000481a1a7220 */ /* 0x080fe20000400000 */
[----:B------:R-:W-:Y:S01]  /*5560*/  F2FP.BF16.F32.PACK_AB R25, RZ, R25 ;  /* 0x00000019ff19723e */ /* 0x000fe200000010ff */
[-C--:B------:R-:W-:Y:S01]  /*5570*/  FMUL R27, R27, R72.reuse ;  /* 0x000000481b1b7220 */ /* 0x080fe20000400000 */
[-C--:B------:R-:W-:Y:S01]  /*5580*/  FMUL R28, R28, R72.reuse ;  /* 0x000000481c1c7220 */ /* 0x080fe20000400000 */
[-C--:B------:R-:W-:Y:S01]  /*5590*/  FMUL R29, R29, R72.reuse ;  /* 0x000000481d1d7220 */ /* 0x080fe20000400000 */
[-C--:B------:R-:W-:Y:S01]  /*55a0*/  FMUL R30, R30, R72.reuse ;  /* 0x000000481e1e7220 */ /* 0x080fe20000400000 */
[----:B------:R-:W-:Y:S01]  /*55b0*/  FMUL R31, R31, R72 ;  /* 0x000000481f1f7220 */ /* 0x000fe20000400000 */
[----:B------:R-:W-:Y:S01]  /*55c0*/  F2FP.BF16.F32.PACK_AB R26, RZ, R26 ;  /* 0x0000001aff1a723e */ /* 0x000fe200000010ff */
[----:B------:R1:W-:Y:S01]  /*55d0*/  @P5 STG.E.U16 desc[UR36][R8.64+0x32], R53 ;  /* 0x0000323508005986 */ /* 0x0003e2000c101524 */
[----:B------:R-:W-:-:S02]  /*55e0*/  ISETP.GT.AND P5, PT, R0, 0x8, P3 ;  /* 0x000000080000780c */ /* 0x000fc40001fa4270 */
[----:B------:R-:W-:Y:S01]  /*55f0*/  F2FP.BF16.F32.PACK_AB R27, RZ, R27 ;  /* 0x0000001bff1b723e */ /* 0x000fe200000010ff */
[----:B------:R1:W-:Y:S01]  /*5600*/  @P4 STG.E.U16 desc[UR36][R14.64+0x30], R54 ;  /* 0x000030360e004986 */ /* 0x0003e2000c101524 */
[C---:B------:R-:W-:Y:S02]  /*5610*/  ISETP.GT.AND P4, PT, R0.reuse, 0x80, P2 ;  /* 0x000000800000780c */ /* 0x040fe40001784270 */
[----:B------:R-:W-:Y:S02]  /*5620*/  ISETP.GT.AND P2, PT, R0, 0x88, P2 ;  /* 0x000000880000780c */ /* 0x000fe40001744270 */
[----:B------:R-:W-:Y:S02]  /*5630*/  F2FP.BF16.F32.PACK_AB R28, RZ, R28 ;  /* 0x0000001cff1c723e */ /* 0x000fe400000010ff */
[----:B------:R-:W-:Y:S02]  /*5640*/  F2FP.BF16.F32.PACK_AB R29, RZ, R29 ;  /* 0x0000001dff1d723e */ /* 0x000fe400000010ff */
[----:B------:R-:W-:Y:S01]  /*5650*/  F2FP.BF16.F32.PACK_AB R30, RZ, R30 ;  /* 0x0000001eff1e723e */ /* 0x000fe200000010ff */
[----:B------:R1:W-:Y:S01]  /*5660*/  @P5 STG.E.U16 desc[UR36][R14.64+0x32], R55 ;  /* 0x000032370e005986 */ /* 0x0003e2000c101524 */
[----:B------:R-:W-:-:S02]  /*5670*/  IADD3 R4, P5, R73, R10, RZ ;  /* 0x0000000a49047210 */ /* 0x000fc40007fbe0ff */
[----:B------:R-:W-:Y:S01]  /*5680*/  F2FP.BF16.F32.PACK_AB R31, RZ, R31 ;  /* 0x0000001fff1f723e */ /* 0x000fe200000010ff */
[----:B------:R1:W-:Y:S01]  /*5690*/  @P4 STG.E.U16 desc[UR36][R10.64+0x20], R40 ;  /* 0x000020280a004986 */ /* 0x0003e2000c101524 */
[C---:B------:R-:W-:Y:S01]  /*56a0*/  ISETP.GT.AND P4, PT, R0.reuse, 0x80, P0 ;  /* 0x000000800000780c */ /* 0x040fe20000784270 */
[----:B------:R-:W-:Y:S01]  /*56b0*/  IMAD.X R5, R7, 0x1, R11, P5 ;  /* 0x0000000107057824 */ /* 0x000fe200028e060b */
[C---:B------:R-:W-:Y:S02]  /*56c0*/  ISETP.GT.AND P0, PT, R0.reuse, 0x88, P0 ;  /* 0x000000880000780c */ /* 0x040fe40000704270 */
[----:B------:R-:W-:-:S09]  /*56d0*/  ISETP.GT.AND P5, PT, R0, 0x88, P3 ;  /* 0x000000880000780c */ /* 0x000fd20001fa4270 */
[----:B------:R1:W-:Y:S01]  /*56e0*/  @P4 STG.E.U16 desc[UR36][R10.64+0x22], R41 ;  /* 0x000022290a004986 */ /* 0x0003e2000c101524 */
[C---:B------:R-:W-:Y:S02]  /*56f0*/  ISETP.GT.AND P4, PT, R0.reuse, 0x80, P1 ;  /* 0x000000800000780c */ /* 0x040fe40000f84270 */
[C---:B------:R-:W-:Y:S01]  /*5700*/  ISETP.GT.AND P1, PT, R0.reuse, 0x88, P1 ;  /* 0x000000880000780c */ /* 0x040fe20000f24270 */
[----:B------:R1:W-:Y:S01]  /*5710*/  @P2 STG.E.U16 desc[UR36][R4.64+0x20], R42 ;  /* 0x0000202a04002986 */ /* 0x0003e2000c101524 */
[----:B------:R-:W-:Y:S02]  /*5720*/  ISETP.GT.AND P2, PT, R0, 0x80, P3 ;  /* 0x000000800000780c */ /* 0x000fe40001f44270 */
[C---:B------:R-:W-:Y:S01]  /*5730*/  ISETP.GT.AND P3, PT, R6.reuse, 0x20, PT ;  /* 0x000000200600780c */ /* 0x040fe20003f64270 */
[----:B------:R1:W-:Y:S01]  /*5740*/  @P0 STG.E.U16 desc[UR36][R4.64+0x22], R43 ;  /* 0x0000222b04000986 */ /* 0x0003e2000c101524 */
[----:B------:R-:W-:-:S05]  /*5750*/  ISETP.GT.AND P0, PT, R6, 0x21, PT ;  /* 0x000000210600780c */ /* 0x000fca0003f04270 */
[----:B------:R1:W-:Y:S01]  /*5760*/  @P4 STG.E.U16 desc[UR36][R10.64+0x30], R44 ;  /* 0x0000302c0a004986 */ /* 0x0003e2000c101524 */
[----:B------:R-:W-:-:S03]  /*5770*/  ISETP.GT.AND P4, PT, R0, 0x8, P3 ;  /* 0x000000080000780c */ /* 0x000fc60001f84270 */
[----:B------:R1:W-:Y:S01]  /*5780*/  @P2 STG.E.U16 desc[UR36][R10.64+0x32], R45 ;  /* 0x0000322d0a002986 */ /* 0x0003e2000c101524 */
[----:B------:R-:W-:-:S03]  /*5790*/  ISETP.GT.AND P2, PT, R0, RZ, P0 ;  /* 0x000000ff0000720c */ /* 0x000fc60000744270 */
[----:B------:R1:W-:Y:S01]  /*57a0*/  @P1 STG.E.U16 desc[UR36][R4.64+0x30], R46 ;  /* 0x0000302e04001986 */ /* 0x0003e2000c101524 */
[----:B------:R-:W-:-:S03]  /*57b0*/  ISETP.GT.AND P1, PT, R0, RZ, P3 ;  /* 0x000000ff0000720c */ /* 0x000fc60001f24270 */
[----:B------:R1:W-:Y:S01]  /*57c0*/  @P5 STG.E.U16 desc[UR36][R4.64+0x32], R47 ;  /* 0x0000322f04005986 */ /* 0x0003e2000c101524 */
[----:B------:R-:W-:-:S05]  /*57d0*/  ISETP.GT.AND P5, PT, R0, 0x8, P0 ;  /* 0x000000080000780c */ /* 0x000fca00007a4270 */
[----:B------:R1:W-:Y:S01]  /*57e0*/  @P2 STG.E.U16 desc[UR36][R8.64+0x42], R33 ;  /* 0x0000422108002986 */ /* 0x0003e2000c101524 */
[----:B------:R-:W-:-:S03]  /*57f0*/  ISETP.GT.AND P2, PT, R6, 0x29, PT ;  /* 0x000000290600780c */ /* 0x000fc60003f44270 */
[----:B------:R1:W-:Y:S01]  /*5800*/  @P1 STG.E.U16 desc[UR36][R8.64+0x40], R32 ;  /* 0x0000402008001986 */ /* 0x0003e2000c101524 */
[----:B------:R-:W-:-:S03]  /*5810*/  ISETP.GT.AND P1, PT, R6, 0x28, PT ;  /* 0x000000280600780c */ /* 0x000fc60003f24270 */
[----:B------:R1:W-:Y:S01]  /*5820*/  @P4 STG.E.U16 desc[UR36][R14.64+0x40], R34 ;  /* 0x000040220e004986 */ /* 0x0003e2000c101524 */
[----:B------:R-:W-:-:S03]  /*5830*/  ISETP.GT.AND P4, PT, R0, RZ, P2 ;  /* 0x000000ff0000720c */ /* 0x000fc60001784270 */
[----:B------:R1:W-:Y:S01]  /*5840*/  @P5 STG.E.U16 desc[UR36][R14.64+0x42], R35 ;  /* 0x000042230e005986 */ /* 0x0003e2000c101524 */
[----:B------:R-:W-:-:S09]  /*5850*/  ISETP.GT.AND P5, PT, R0, RZ, P1 ;  /* 0x000000ff0000720c */ /* 0x000fd20000fa4270 */
[----:B------:R1:W-:Y:S01]  /*5860*/  @P4 STG.E.U16 desc[UR36][R8.64+0x52], R37 ;  /* 0x0000522508004986 */ /* 0x0003e2000c101524 */
[----:B------:R-:W-:-:S03]  /*5870*/  ISETP.GT.AND P4, PT, R0, 0x8, P2 ;  /* 0x000000080000780c */ /* 0x000fc60001784270 */
[----:B------:R1:W-:Y:S01]  /*5880*/  @P5 STG.E.U16 desc[UR36][R8.64+0x50], R36 ;  /* 0x0000502408005986 */ /* 0x0003e2000c101524 */
[----:B------:R-:W-:-:S09]  /*5890*/  ISETP.GT.AND P5, PT, R0, 0x8, P1 ;  /* 0x000000080000780c */ /* 0x000fd20000fa4270 */
[----:B------:R1:W-:Y:S01]  /*58a0*/  @P4 STG.E.U16 desc[UR36][R14.64+0x52], R39 ;  /* 0x000052270e004986 */ /* 0x0003e2000c101524 */
[C---:B------:R-:W-:Y:S02]  /*58b0*/  ISETP.GT.AND P4, PT, R0.reuse, 0x80, P3 ;  /* 0x000000800000780c */ /* 0x040fe40001f84270 */
[C---:B------:R-:W-:Y:S01]  /*58c0*/  ISETP.GT.AND P3, PT, R0.reuse, 0x88, P3 ;  /* 0x000000880000780c */ /* 0x040fe20001f64270 */
[----:B------:R1:W-:Y:S01]  /*58d0*/  @P5 STG.E.U16 desc[UR36][R14.64+0x50], R38 ;  /* 0x000050260e005986 */ /* 0x0003e2000c101524 */
[C---:B------:R-:W-:Y:S02]  /*58e0*/  ISETP.GT.AND P5, PT, R0.reuse, 0x80, P0 ;  /* 0x000000800000780c */ /* 0x040fe400007a4270 */
[----:B------:R-:W-:-:S07]  /*58f0*/  ISETP.GT.AND P0, PT, R0, 0x88, P0 ;  /* 0x000000880000780c */ /* 0x000fce0000704270 */
[----:B------:R1:W-:Y:S01]  /*5900*/  @P4 STG.E.U16 desc[UR36][R10.64+0x40], R24 ;  /* 0x000040180a004986 */ /* 0x0003e2000c101524 */
[C---:B------:R-:W-:Y:S02]  /*5910*/  ISETP.GT.AND P4, PT, R0.reuse, 0x80, P1 ;  /* 0x000000800000780c */ /* 0x040fe40000f84270 */
[C---:B------:R-:W-:Y:S01]  /*5920*/  ISETP.GT.AND P1, PT, R0.reuse, 0x88, P1 ;  /* 0x000000880000780c */ /* 0x040fe20000f24270 */
[----:B------:R1:W-:Y:S01]  /*5930*/  @P5 STG.E.U16 desc[UR36][R10.64+0x42], R25 ;  /* 0x000042190a005986 */ /* 0x0003e2000c101524 */
[C---:B------:R-:W-:Y:S02]  /*5940*/  ISETP.GT.AND P5, PT, R0.reuse, 0x80, P2 ;  /* 0x000000800000780c */ /* 0x040fe400017a4270 */
[----:B------:R-:W-:Y:S01]  /*5950*/  ISETP.GT.AND P2, PT, R0, 0x88, P2 ;  /* 0x000000880000780c */ /* 0x000fe20001744270 */
[----:B------:R1:W-:Y:S04]  /*5960*/  @P3 STG.E.U16 desc[UR36][R4.64+0x40], R26 ;  /* 0x0000401a04003986 */ /* 0x0003e8000c101524 */
[----:B------:R1:W-:Y:S04]  /*5970*/  @P0 STG.E.U16 desc[UR36][R4.64+0x42], R27 ;  /* 0x0000421b04000986 */ /* 0x0003e8000c101524 */
[----:B------:R1:W-:Y:S04]  /*5980*/  @P4 STG.E.U16 desc[UR36][R10.64+0x50], R28 ;  /* 0x0000501c0a004986 */ /* 0x0003e8000c101524 */
[----:B------:R1:W-:Y:S04]  /*5990*/  @P5 STG.E.U16 desc[UR36][R10.64+0x52], R29 ;  /* 0x0000521d0a005986 */ /* 0x0003e8000c101524 */
[----:B------:R1:W-:Y:S04]  /*59a0*/  @P1 STG.E.U16 desc[UR36][R4.64+0x50], R30 ;  /* 0x0000501e04001986 */ /* 0x0003e8000c101524 */
[----:B------:R1:W-:Y:S02]  /*59b0*/  @P2 STG.E.U16 desc[UR36][R4.64+0x52], R31 ;  /* 0x0000521f04002986 */ /* 0x0003e4000c101524 */
.L_x_125:
[----:B------:R-:W-:Y:S05]  /*59c0*/  BSYNC B0 ;  /* 0x0000000000007941 */ /* 0x000fea0003800000 */
.L_x_33:
[----:B------:R-:W-:Y:S01]  /*59d0*/  ULDC UR4, c[0x0][0xc] ;  /* 0x0000030000047ab9 */ /* 0x000fe20000000800 */
[----:B------:R-:W-:Y:S01]  /*59e0*/  ULDC UR5, c[0x0][0x10] ;  /* 0x0000040000057ab9 */ /* 0x000fe20000000800 */
[----:B01----:R-:W0:Y:S01]  /*59f0*/  LDC R5, c[0x0][0x14] ;  /* 0x00000500ff057b82 */ /* 0x003e220000000800 */
[----:B------:R-:W-:Y:S01]  /*5a00*/  UIMAD.WIDE.U32 UR4, UR4, UR5, URZ ;  /* 0x00000005040472a5 */ /* 0x000fe2000f8e003f */
[----:B------:R-:W-:Y:S01]  /*5a10*/  PRMT R0, RZ, 0x7610, R0 ;  /* 0x00007610ff007816 */ /* 0x000fe20000000000 */
[----:B------:R-:W-:Y:S02]  /*5a20*/  IMAD.MOV.U32 R77, RZ, RZ, -0x1 ;  /* 0xffffffffff4d7424 */ /* 0x000fe400078e00ff */
[----:B------:R-:W-:Y:S02]  /*5a30*/  IMAD.MOV.U32 R73, RZ, RZ, -0x1 ;  /* 0xffffffffff497424 */ /* 0x000fe400078e00ff */
[----:B0-----:R-:W-:-:S04]  /*5a40*/  IMAD.WIDE.U32 R16, R5, UR4, R16 ;  /* 0x0000000405107c25 */ /* 0x001fc8000f8e0010 */
[----:B------:R-:W-:Y:S01]  /*5a50*/  IMAD R5, R5, UR5, RZ ;  /* 0x0000000505057c24 */ /* 0x000fe2000f8e02ff */
[----:B------:R-:W-:Y:S02]  /*5a60*/  ULDC.64 UR4, c[0x0][0x650] ;  /* 0x0001940000047ab9 */ /* 0x000fe40000000a00 */
[----:B------:R-:W-:Y:S01]  /*5a70*/  ISETP.GE.U32.AND P0, PT, R16, UR4, PT ;  /* 0x0000000410007c0c */ /* 0x000fe2000bf06070 */
[----:B------:R-:W-:-:S05]  /*5a80*/  IMAD.IADD R17, R17, 0x1, R5 ;  /* 0x0000000111117824 */ /* 0x000fca00078e0205 */
[----:B------:R-:W-:-:S13]  /*5a90*/  ISETP.GE.U32.AND.EX P0, PT, R17, UR5, PT, P0 ;  /* 0x0000000511007c0c */ /* 0x000fda000bf06100 */
[----:B------:R-:W-:Y:S05]  /*5aa0*/  @P0 BRA `(.L_x_126) ;  /* 0x0000000400640947 */ /* 0x000fea0003800000 */
[----:B---3--:R-:W0:Y:S01]  /*5ab0*/  S2R R12, SR_CTAID.X ;  /* 0x00000000000c7919 */ /* 0x008e220000002500 */
[----:B------:R-:W1:Y:S01]  /*5ac0*/  LDC.64 R10, c[0x0][0x628] ;  /* 0x00018a00ff0a7b82 */ /* 0x000e620000000a00 */
[----:B------:R-:W-:Y:S01]  /*5ad0*/  ULDC UR4, c[0x0][0x150] ;  /* 0x0000540000047ab9 */ /* 0x000fe20000000800 */
[----:B------:R-:W-:Y:S01]  /*5ae0*/  IMAD.MOV.U32 R8, RZ, RZ, R16 ;  /* 0x000000ffff087224 */ /* 0x000fe200078e0010 */
[----:B------:R-:W3:Y:S01]  /*5af0*/  S2R R24, SR_CTAID.Y ;  /* 0x0000000000187919 */ /* 0x000ee20000002600 */
[----:B------:R-:W-:-:S04]  /*5b00*/  IMAD.MOV.U32 R9, RZ, RZ, R17 ;  /* 0x000000ffff097224 */ /* 0x000fc800078e0011 */
[----:B------:R-:W2:Y:S08]  /*5b10*/  LDC R21, c[0x0][0x144] ;  /* 0x00005100ff157b82 */ /* 0x000eb00000000800 */
[----:B------:R-:W2:Y:S08]  /*5b20*/  LDC R0, c[0x0][0x630] ;  /* 0x00018c00ff007b82 */ /* 0x000eb00000000800 */
[----:B----4-:R-:W4:Y:S01]  /*5b30*/  LDC.64 R14, c[0x0][0x620] ;  /* 0x00018800ff0e7b82 */ /* 0x010f220000000a00 */
[----:B-1----:R-:W-:-:S04]  /*5b40*/  ISETP.NE.U32.AND P0, PT, R10, RZ, PT ;  /* 0x000000ff0a00720c */ /* 0x002fc80003f05070 */
[----:B------:R-:W-:Y:S02]  /*5b50*/  ISETP.NE.AND.EX P0, PT, R11, RZ, PT, P0 ;  /* 0x000000ff0b00720c */ /* 0x000fe40003f05300 */
[----:B0-----:R-:W-:-:S05]  /*5b60*/  I2FP.F32.U32 R3, R12 ;  /* 0x0000000c00037245 */ /* 0x001fca0000201000 */
[----:B------:R-:W-:-:S04]  /*5b70*/  FMUL R3, R3, UR4 ;  /* 0x0000000403037c20 */ /* 0x000fc80008400000 */
[----:B------:R0:W1:Y:S02]  /*5b80*/  F2I.U32.TRUNC.NTZ R20, R3 ;  /* 0x0000000300147305 */ /* 0x000064000020f000 */
[----:B--23--:R-:W-:Y:S05]  /*5b90*/  @!P0 BRA `(.L_x_127) ;  /* 0x0000000000288947 */ /* 0x00cfea0003800000 */
[----:B0-----:R-:W0:Y:S02]  /*5ba0*/  LDC R3, c[0x0][0x634] ;  /* 0x00018d00ff037b82 */ /* 0x001e240000000800 */
        /* <DEDUP_REMOVED lines=9> */
.L_x_127:
[----:B------:R-:W2:Y:S01]  /*5c40*/  LDC.64 R30, c[0x0][0x640] ;  /* 0x00019000ff1e7b82 */ /* 0x000ea20000000a00 */
[-CC-:B------:R-:W-:Y:S01]  /*5c50*/  SHF.R.U64 R73, R8, R0.reuse, R9.reuse ;  /* 0x0000000008497219 */ /* 0x180fe20000001209 */
[----:B-1----:R-:W-:Y:S01]  /*5c60*/  IMAD.MOV R20, RZ, RZ, -R20 ;  /* 0x000000ffff147224 */ /* 0x002fe200078e0a14 */
[----:B------:R-:W-:Y:S01]  /*5c70*/  SHF.R.U32.HI R0, RZ, R0, R9 ;  /* 0x00000000ff007219 */ /* 0x000fe20000011609 */
[----:B------:R-:W-:Y:S01]  /*5c80*/  ULDC UR4, c[0x0][0x154] ;  /* 0x0000550000047ab9 */ /* 0x000fe20000000800 */
[----:B0-----:R-:W-:Y:S01]  /*5c90*/  IADD3 R3, P0, RZ, -R73, RZ ;  /* 0x80000049ff037210 */ /* 0x001fe20007f1e0ff */
[----:B------:R-:W-:Y:S02]  /*5ca0*/  IMAD R26, R21, R20, R12 ;  /* 0x00000014151a7224 */ /* 0x000fe400078e020c */
[----:B------:R-:W0:Y:S01]  /*5cb0*/  LDC R6, c[0x0][0x618] ;  /* 0x00018600ff067b82 */ /* 0x000e220000000800 */
[----:B------:R-:W-:Y:S02]  /*5cc0*/  IMAD.MOV.U32 R7, RZ, RZ, 0x1 ;  /* 0x00000001ff077424 */ /* 0x000fe400078e00ff */
[----:B------:R-:W-:-:S04]  /*5cd0*/  IMAD.X R5, RZ, RZ, ~R0, P0 ;  /* 0x000000ffff057224 */ /* 0x000fc800000e0e00 */
[-C--:B----4-:R-:W-:Y:S01]  /*5ce0*/  IMAD R0, R5, R14.reuse, RZ ;  /* 0x0000000e05007224 */ /* 0x090fe200078e02ff */
[----:B------:R-:W1:Y:S01]  /*5cf0*/  LDC R8, c[0x0][0x608] ;  /* 0x00018200ff087b82 */ /* 0x000e620000000800 */
[----:B------:R-:W-:-:S04]  /*5d00*/  IMAD.WIDE.U32 R4, R3, R14, R16 ;  /* 0x0000000e03047225 */ /* 0x000fc800078e0010 */
[----:B------:R-:W-:Y:S01]  /*5d10*/  IMAD R3, R3, R15, R0 ;  /* 0x0000000f03037224 */ /* 0x000fe200078e0200 */
[----:B------:R-:W-:Y:S02]  /*5d20*/  I2FP.F32.U32 R0, R24 ;  /* 0x0000001800007245 */ /* 0x000fe40000201000 */
[----:B------:R-:W3:Y:S01]  /*5d30*/  LDC R28, c[0x0][0x658] ;  /* 0x00019600ff1c7b82 */ /* 0x000ee20000000800 */
[----:B------:R-:W-:Y:S01]  /*5d40*/  IMAD.IADD R3, R5, 0x1, R3 ;  /* 0x0000000105037824 */ /* 0x000fe200078e0203 */
[----:B--2---:R-:W-:Y:S01]  /*5d50*/  ISETP.NE.U32.AND P0, PT, R30, RZ, PT ;  /* 0x000000ff1e00720c */ /* 0x004fe20003f05070 */
[----:B------:R-:W-:Y:S01]  /*5d60*/  FMUL R0, R0, UR4 ;  /* 0x0000000400007c20 */ /* 0x000fe20008400000 */
[----:B------:R-:W-:Y:S02]  /*5d70*/  IMAD.MOV.U32 R5, RZ, RZ, -0x1 ;  /* 0xffffffffff057424 */ /* 0x000fe400078e00ff */
[----:B------:R-:W-:Y:S01]  /*5d80*/  ISETP.NE.AND.EX P0, PT, R31, RZ, PT, P0 ;  /* 0x000000ff1f00720c */ /* 0x000fe20003f05300 */
[----:B------:R2:W4:Y:S01]  /*5d90*/  F2I.U32.TRUNC.NTZ R14, R0 ;  /* 0x00000000000e7305 */ /* 0x000522000020f000 */
[----:B------:R-:W2:Y:S01]  /*5da0*/  LDC R15, c[0x0][0x148] ;  /* 0x00005200ff0f7b82 */ /* 0x000ea20000000800 */
[----:B0-----:R-:W-:-:S02]  /*5db0*/  SHF.R.U64 R12, R4, R6, R3 ;  /* 0x00000006040c7219 */ /* 0x001fc40000001203 */
[----:B------:R-:W-:-:S05]  /*5dc0*/  SHF.R.U32.HI R3, RZ, R6, R3 ;  /* 0x00000006ff037219 */ /* 0x000fca0000011603 */
[----:B------:R-:W0:Y:S01]  /*5dd0*/  LDC R20, c[0x0][0x600] ;  /* 0x00018000ff147b82 */ /* 0x000e220000000800 */
[-CC-:B-1----:R-:W-:Y:S02]  /*5de0*/  SHF.R.U64 R10, R12, R8.reuse, R3.reuse ;  /* 0x000000080c0a7219 */ /* 0x182fe40000001203 */
[----:B------:R-:W-:-:S05]  /*5df0*/  SHF.R.U32.HI R3, RZ, R8, R3 ;  /* 0x00000008ff037219 */ /* 0x000fca0000011603 */
[----:B------:R-:W1:Y:S01]  /*5e00*/  LDC R25, c[0x0][0x648] ;  /* 0x00019200ff197b82 */ /* 0x000e620000000800 */
[-C--:B---3--:R-:W-:Y:S02]  /*5e10*/  SHF.L.U32 R4, R5, R28.reuse, RZ ;  /* 0x0000001c05047219 */ /* 0x088fe400000006ff */
[-CC-:B------:R-:W-:Y:S02]  /*5e20*/  SHF.R.U64 R13, R10, R28.reuse, R3.reuse ;  /* 0x0000001c0a0d7219 */ /* 0x180fe40000001203 */
[----:B------:R-:W-:Y:S02]  /*5e30*/  SHF.R.U32.HI R5, RZ, R28, R3 ;  /* 0x0000001cff057219 */ /* 0x000fe40000011603 */
[----:B------:R-:W-:Y:S01]  /*5e40*/  LOP3.LUT R21, RZ, R4, RZ, 0x33, !PT ;  /* 0x00000004ff157212 */ /* 0x000fe200078e33ff */
[----:B------:R-:W3:Y:S01]  /*5e50*/  LDC R27, c[0x0][0x638] ;  /* 0x00018e00ff1b7b82 */ /* 0x000ee20000000800 */
[----:B------:R-:W-:Y:S01]  /*5e60*/  SHF.L.U32 R28, R7, R28, RZ ;  /* 0x0000001c071c7219 */ /* 0x000fe200000006ff */
[----:B------:R-:W-:-:S06]  /*5e70*/  IMAD.MOV.U32 R4, RZ, RZ, R13 ;  /* 0x000000ffff047224 */ /* 0x000fcc00078e000d */
[----:B------:R-:W0:Y:S01]  /*5e80*/  LDC R29, c[0x0][0x610] ;  /* 0x00018400ff1d7b82 */ /* 0x000e220000000800 */
[----:B----4-:R-:W-:Y:S05]  /*5e90*/  @!P0 BRA `(.L_x_128) ;  /* 0x0000000000288947 */ /* 0x010fea0003800000 */
[----:B--2---:R-:W2:Y:S02]  /*5ea0*/  LDC R0, c[0x0][0x64c] ;  /* 0x00019300ff007b82 */ /* 0x004ea40000000800 */
[----:B--2---:R-:W-:-:S05]  /*5eb0*/  IADD3 R3, P0, R13, R0, RZ ;  /* 0x000000000d037210 */ /* 0x004fca0007f1e0ff */
        /* <DEDUP_REMOVED lines=8> */
.L_x_128:
[----:B------:R-:W-:Y:S01]  /*5f40*/  ISETP.NE.AND P0, PT, R2, 0x1, PT ;  /* 0x000000010200780c */ /* 0x000fe20003f05270 */
[----:B------:R-:W-:Y:S01]  /*5f50*/  IMAD.MOV R14, RZ, RZ, -R14 ;  /* 0x000000ffff0e7224 */ /* 0x000fe200078e0a0e */
[----:B-12---:R-:W-:Y:S01]  /*5f60*/  SHF.R.U64 R0, R4, R25, R5 ;  /* 0x0000001904007219 */ /* 0x006fe20000001205 */
[----:B0-----:R-:W-:Y:S01]  /*5f70*/  VIADD R5, R20, 0xffffffff ;  /* 0xffffffff14057836 */ /* 0x001fe20000000000 */
[----:B------:R-:W-:Y:S01]  /*5f80*/  LOP3.LUT R3, R10, R21, RZ, 0xc0, !PT ;  /* 0x000000150a037212 */ /* 0x000fe200078ec0ff */
[----:B------:R-:W-:Y:S02]  /*5f90*/  IMAD.MOV.U32 R6, RZ, RZ, 0x1 ;  /* 0x00000001ff067424 */ /* 0x000fe400078e00ff */
[----:B------:R-:W-:Y:S01]  /*5fa0*/  IMAD.MOV R4, RZ, RZ, -R0 ;  /* 0x000000ffff047224 */ /* 0x000fe200078e0a00 */
[----:B------:R-:W-:Y:S01]  /*5fb0*/  LOP3.LUT R5, R12, R5, RZ, 0xc0, !PT ;  /* 0x000000050c057212 */ /* 0x000fe200078ec0ff */
[----:B------:R-:W-:Y:S02]  /*5fc0*/  IMAD R3, R28, R0, R3 ;  /* 0x000000001c037224 */ /* 0x000fe400078e0203 */
[----:B---3--:R-:W-:-:S02]  /*5fd0*/  IMAD R0, R4, R27, R13 ;  /* 0x0000001b04007224 */ /* 0x008fc400078e020d */
[----:B------:R-:W-:Y:S02]  /*5fe0*/  @P0 IMAD R26, R15, R14, R24 ;  /* 0x0000000e0f1a0224 */ /* 0x000fe400078e0218 */
[----:B------:R-:W-:Y:S01]  /*5ff0*/  IMAD R4, R0, R20, R5 ;  /* 0x0000001400047224 */ /* 0x000fe200078e0205 */
[----:B------:R-:W-:Y:S01]  /*6000*/  PRMT R0, R6, 0x7610, R0 ;  /* 0x0000761006007816 */ /* 0x000fe20000000000 */
[----:B------:R-:W-:-:S05]  /*6010*/  IMAD R3, R3, R29, R26 ;  /* 0x0000001d03037224 */ /* 0x000fca00078e021a */
[----:B------:R-:W-:Y:S02]  /*6020*/  SEL R77, R4, R3, !P0 ;  /* 0x00000003044d7207 */ /* 0x000fe40004000000 */
[----:B------:R-:W-:-:S07]  /*6030*/  SEL R3, R3, R4, !P0 ;  /* 0x0000000403037207 */ /* 0x000fce0004000000 */
.L_x_126:
[----:B------:R-:W-:Y:S01]  /*6040*/  LOP3.LUT P0, RZ, R0, 0xff, RZ, 0xc0, !PT ;  /* 0x000000ff00ff7812 */ /* 0x000fe2000780c0ff */
[----:B------:R-:W-:-:S12]  /*6050*/  IMAD.MOV.U32 R79, RZ, RZ, R3 ;  /* 0x000000ffff4f7224 */ /* 0x000fd800078e0003 */
[----:B------:R-:W-:Y:S05]  /*6060*/  @P0 BRA `(.L_x_129) ;  /* 0xffffffb000c40947 */ /* 0x000fea000383ffff */
[----:B------:R-:W-:Y:S05]  /*6070*/  EXIT ;  /* 0x000000000000794d */ /* 0x000fea0003800000 */
.L_x_8:
[----:B0-----:R-:W-:Y:S01]  /*6080*/  ULDC.64 UR4, c[0x0][0x650] ;  /* 0x0001940000047ab9 */ /* 0x001fe20000000a00 */
        /* <DEDUP_REMOVED lines=25> */
.L_x_131:
[----:B------:R-:W0:Y:S01]  /*6220*/  LDC.64 R28, c[0x0][0x640] ;  /* 0x00019000ff1c7b82 */ /* 0x000e220000000a00 */
[-CC-:B------:R-:W-:Y:S01]  /*6230*/  SHF.R.U64 R22, R12, R6.reuse, R13.reuse ;  /* 0x000000060c167219 */ /* 0x180fe2000000120d */
[----:B------:R-:W-:Y:S01]  /*6240*/  IMAD.MOV.U32 R30, RZ, RZ, 0x1 ;  /* 0x00000001ff1e7424 */ /* 0x000fe200078e00ff */
[----:B------:R-:W-:Y:S02]  /*6250*/  SHF.R.U32.HI R6, RZ, R6, R13 ;  /* 0x00000006ff067219 */ /* 0x000fe4000001160d */
        /* <DEDUP_REMOVED lines=8> */
[----:B------:R-:W-:Y:S01]  /*62e0*/  IMAD.IADD R9, R9, 0x1, R11 ;  /* 0x0000000109097824 */ /* 0x000fe200078e020b */
[----:B0-----:R-:W-:-:S04]  /*62f0*/  ISETP.NE.U32.AND P0, PT, R28, RZ, PT ;  /* 0x000000ff1c00720c */ /* 0x001fc80003f05070 */
[----:B------:R-:W-:Y:S02]  /*6300*/  ISETP.NE.AND.EX P0, PT, R29, RZ, PT, P0 ;  /* 0x000000ff1d00720c */ /* 0x000fe40003f05300 */
[----:B------:R-:W0:Y:S01]  /*6310*/  LDC R20, c[0x0][0x600] ;  /* 0x00018000ff147b82 */ /* 0x000e220000000800 */
[-CC-:B-1----:R-:W-:Y:S01]  /*6320*/  SHF.R.U64 R14, R8, R10.reuse, R9.reuse ;  /* 0x0000000a080e7219 */ /* 0x182fe20000001209 */
[----:B------:R-:W-:Y:S01]  /*6330*/  IMAD.MOV.U32 R8, RZ, RZ, -0x1 ;  /* 0xffffffffff087424 */ /* 0x000fe200078e00ff */
[----:B------:R-:W-:-:S05]  /*6340*/  SHF.R.U32.HI R9, RZ, R10, R9 ;  /* 0x0000000aff097219 */ /* 0x000fca0000011609 */
[----:B------:R-:W1:Y:S01]  /*6350*/  LDC R24, c[0x0][0x648] ;  /* 0x00019200ff187b82 */ /* 0x000e620000000800 */
[-CC-:B--2---:R-:W-:Y:S02]  /*6360*/  SHF.R.U64 R23, R14, R12.reuse, R9.reuse ;  /* 0x0000000c0e177219 */ /* 0x184fe40000001209 */
[----:B------:R-:W-:-:S05]  /*6370*/  SHF.R.U32.HI R6, RZ, R12, R9 ;  /* 0x0000000cff067219 */ /* 0x000fca0000011609 */
[----:B------:R-:W2:Y:S01]  /*6380*/  LDC R26, c[0x0][0x638] ;  /* 0x00018e00ff1a7b82 */ /* 0x000ea20000000800 */
[-C--:B---3--:R-:W-:Y:S02]  /*6390*/  SHF.L.U32 R8, R8, R27.reuse, RZ ;  /* 0x0000001b08087219 */ /* 0x088fe400000006ff */
[-CC-:B------:R-:W-:Y:S02]  /*63a0*/  SHF.R.U64 R25, R23, R27.reuse, R6.reuse ;  /* 0x0000001b17197219 */ /* 0x180fe40000001206 */
[----:B------:R-:W-:Y:S02]  /*63b0*/  LOP3.LUT R32, RZ, R8, RZ, 0x33, !PT ;  /* 0x00000008ff207212 */ /* 0x000fe400078e33ff */
[----:B------:R-:W-:Y:S01]  /*63c0*/  SHF.R.U32.HI R9, RZ, R27, R6 ;  /* 0x0000001bff097219 */ /* 0x000fe20000011606 */
[----:B------:R-:W3:Y:S01]  /*63d0*/  LDC R31, c[0x0][0x610] ;  /* 0x00018400ff1f7b82 */ /* 0x000ee20000000800 */
[----:B------:R-:W-:Y:S01]  /*63e0*/  IMAD.MOV.U32 R8, RZ, RZ, R25 ;  /* 0x000000ffff087224 */ /* 0x000fe200078e0019 */
[----:B------:R-:W-:Y:S06]  /*63f0*/  @!P0 BRA `(.L_x_132) ;  /* 0x0000000000288947 */ /* 0x000fec0003800000 */
        /* <DEDUP_REMOVED lines=10> */
.L_x_132:
[----:B------:R-:W-:Y:S02]  /*64a0*/  ISETP.NE.AND P0, PT, R2, 0x1, PT ;  /* 0x000000010200780c */ /* 0x000fe40003f05270 */
[----:B-1----:R-:W-:Y:S01]  /*64b0*/  SHF.R.U64 R6, R8, R24, R9 ;  /* 0x0000001808067219 */ /* 0x002fe20000001209 */
[----:B0-----:R-:W-:Y:S01]  /*64c0*/  VIADD R9, R20, 0xffffffff ;  /* 0xffffffff14097836 */ /* 0x001fe20000000000 */
[----:B------:R-:W-:Y:S02]  /*64d0*/  SHF.L.U32 R30, R30, R27, RZ ;  /* 0x0000001b1e1e7219 */ /* 0x000fe400000006ff */
[----:B------:R-:W-:Y:S01]  /*64e0*/  LOP3.LUT R5, R23, R32, RZ, 0xc0, !PT ;  /* 0x0000002017057212 */ /* 0x000fe200078ec0ff */
[----:B------:R-:W-:-:S04]  /*64f0*/  IMAD.MOV R8, RZ, RZ, -R6 ;  /* 0x000000ffff087224 */ /* 0x000fc800078e0a06 */
[----:B------:R-:W-:Y:S01]  /*6500*/  IMAD R6, R30, R6, R5 ;  /* 0x000000061e067224 */ /* 0x000fe200078e0205 */
[----:B------:R-:W-:Y:S01]  /*6510*/  LOP3.LUT R5, R14, R9, RZ, 0xc0, !PT ;  /* 0x000000090e057212 */ /* 0x000fe200078ec0ff */
[----:B------:R-:W-:Y:S02]  /*6520*/  @P0 IMAD R3, R7, R21, R4 ;  /* 0x0000001507030224 */ /* 0x000fe400078e0204 */
[----:B--2---:R-:W-:Y:S02]  /*6530*/  IMAD R4, R8, R26, R25 ;  /* 0x0000001a08047224 */ /* 0x004fe400078e0219 */
[----:B---3--:R-:W-:Y:S02]  /*6540*/  IMAD R3, R6, R31, R3 ;  /* 0x0000001f06037224 */ /* 0x008fe400078e0203 */
[----:B------:R-:W-:Y:S02]  /*6550*/  IMAD R4, R4, R20, R5 ;  /* 0x0000001404047224 */ /* 0x000fe400078e0205 */
[----:B------:R-:W-:-:S02]  /*6560*/  IMAD.MOV.U32 R8, RZ, RZ, 0x1 ;  /* 0x00000001ff087424 */ /* 0x000fc400078e00ff */
[----:B------:R-:W-:Y:S01]  /*6570*/  IMAD.MOV.U32 R6, RZ, RZ, R22 ;  /* 0x000000ffff067224 */ /* 0x000fe200078e0016 */
[----:B------:R-:W-:Y:S02]  /*6580*/  SEL R20, R4, R3, !P0 ;  /* 0x0000000304147207 */ /* 0x000fe40004000000 */
[----:B------:R-:W-:-:S07]  /*6590*/  SEL R13, R3, R4, !P0 ;  /* 0x00000004030d7207 */ /* 0x000fce0004000000 */
.L_x_130:
[----:B------:R-:W-:-:S08]  /*65a0*/  NOP ;  /* 0x0000000000007918 */ /* 0x000fd00000000000 */
[----:B------:R-:W0:-:S00]  /*65b0*/  USETMAXREG.DEALLOC.CTAPOOL 0x28 ;  /* 0x00000028000079c8 */ /* 0x000e0000080e0500 */
[----:B0-----:R-:W-:-:S13]  /*65c0*/  ISETP.NE.AND P0, PT, R0, RZ, PT ;  /* 0x000000ff0000720c */ /* 0x001fda0003f05270 */
[----:B------:R-:W-:Y:S05]  /*65d0*/  @P0 EXIT ;  /* 0x000000000000094d */ /* 0x000fea0003800000 */
[----:B------:R-:W-:Y:S01]  /*65e0*/  LOP3.LUT P0, RZ, R8, 0xff, RZ, 0xc0, !PT ;  /* 0x000000ff08ff7812 */ /* 0x000fe2000780c0ff */
[----:B------:R-:W-:Y:S02]  /*65f0*/  IMAD.MOV.U32 R0, RZ, RZ, 0x1 ;  /* 0x00000001ff007424 */ /* 0x000fe400078e00ff */
[----:B------:R-:W-:-:S10]  /*6600*/  IMAD.MOV.U32 R3, RZ, RZ, RZ ;  /* 0x000000ffff037224 */ /* 0x000fd400078e00ff */
[----:B------:R-:W-:Y:S05]  /*6610*/  @!P0 BRA `(.L_x_133) ;  /* 0x0000000c003c8947 */ /* 0x000fea0003800000 */
[----:B------:R-:W0:Y:S01]  /*6620*/  LDC R0, c[0x0][0x28c] ;  /* 0x0000a300ff007b82 */ /* 0x000e220000000800 */
[----:B------:R-:W1:Y:S01]  /*6630*/  S2R R9, SR_CgaCtaId ;  /* 0x0000000000097919 */ /* 0x000e620000008800 */
[----:B------:R-:W-:Y:S01]  /*6640*/  ULDC UR5, c[0x0][0x600] ;  /* 0x0001800000057ab9 */ /* 0x000fe20000000800 */
[----:B------:R-:W-:Y:S01]  /*6650*/  ULDC UR4, c[0x0][0xc] ;  /* 0x0000030000047ab9 */ /* 0x000fe20000000800 */
[----:B------:R-:W-:Y:S01]  /*6660*/  UIADD3 UR16, UR5, -0x1, URZ ;  /* 0xffffffff05107890 */ /* 0x000fe2000fffe03f */
[----:B------:R-:W-:Y:S01]  /*6670*/  BSSY B0, `(.L_x_133) ;  /* 0x00000c9000007945 */ /* 0x000fe20003800000 */
[----:B------:R-:W-:Y:S01]  /*6680*/  ULDC UR6, c[0x0][0x658] ;  /* 0x0001960000067ab9 */ /* 0x000fe20000000800 */
[----:B------:R-:W-:Y:S01]  /*6690*/  ULDC UR5, c[0x0][0x10] ;  /* 0x0000040000057ab9 */ /* 0x000fe20000000800 */
[----:B------:R-:W-:Y:S01]  /*66a0*/  UMOV UR7, 0xffffffff ;  /* 0xffffffff00077882 */ /* 0x000fe20000000000 */
[----:B------:R-:W-:Y:S01]  /*66b0*/  UMOV UR8, 0x1 ;  /* 0x0000000100087882 */ /* 0x000fe20000000000 */
[----:B------:R-:W-:Y:S01]  /*66c0*/  UIMAD.WIDE.U32 UR4, UR4, UR5, URZ ;  /* 0x00000005040472a5 */ /* 0x000fe2000f8e003f */
[----:B------:R-:W-:Y:S01]  /*66d0*/  IMAD.MOV.U32 R11, RZ, RZ, 0x1 ;  /* 0x00000001ff0b7424 */ /* 0x000fe200078e00ff */
[----:B------:R-:W-:Y:S01]  /*66e0*/  USHF.L.U32 UR7, UR7, UR6, URZ ;  /* 0x0000000607077299 */ /* 0x000fe2000800063f */
[----:B------:R-:W-:Y:S01]  /*66f0*/  LOP3.LUT R8, R19, 0x2, RZ, 0xfc, !PT ;  /* 0x0000000213087812 */ /* 0x000fe200078efcff */
[----:B------:R-:W-:-:S02]  /*6700*/  USHF.L.U32 UR18, UR8, UR6, URZ ;  /* 0x0000000608127299 */ /* 0x000fc4000800063f */
[----:B------:R-:W-:Y:S01]  /*6710*/  ULOP3.LUT UR17, URZ, UR7, URZ, 0x33, !UPT ;  /* 0x000000073f117292 */ /* 0x000fe2000f8e333f */
[----:B------:R-:W-:Y:S01]  /*6720*/  ULDC UR6, c[0x0][0x14] ;  /* 0x0000050000067ab9 */ /* 0x000fe20000000800 */
[----:B------:R-:W-:Y:S01]  /*6730*/  ULDC.64 UR22, c[0x0][0x198] ;  /* 0x0000660000167ab9 */ /* 0x000fe20000000a00 */
[----:B------:R-:W-:Y:S02]  /*6740*/  UIMAD.WIDE.U32 UR20, UR4, UR6, URZ ;  /* 0x00000006041472a5 */ /* 0x000fe4000f8e003f */
[----:B------:R-:W-:Y:S01]  /*6750*/  UIMAD UR13, UR5, UR6, URZ ;  /* 0x00000006050d72a4 */ /* 0x000fe2000f8e023f */
[----:B0-----:R-:W-:-:S03]  /*6760*/  VIADD R0, R0, 0x1f ;  /* 0x0000001f00007836 */ /* 0x001fc60000000000 */
[----:B------:R-:W-:Y:S02]  /*6770*/  UIADD3 UR13, UR21, UR13, URZ ;  /* 0x0000000d150d7290 */ /* 0x000fe4000fffe03f */
[----:B------:R-:W-:-:S04]  /*6780*/  SHF.R.S32.HI R3, RZ, 0x1f, R0 ;  /* 0x0000001fff037819 */ /* 0x000fc80000011400 */
[----:B------:R-:W-:Y:S01]  /*6790*/  LEA.HI R3, R3, R0, RZ, 0x5 ;  /* 0x0000000003037211 */ /* 0x000fe200078f28ff */
[----:B------:R-:W-:Y:S01]  /*67a0*/  IMAD.MOV.U32 R0, RZ, RZ, 0x1 ;  /* 0x00000001ff007424 */ /* 0x000fe200078e00ff */
[----:B-1----:R-:W-:Y:S02]  /*67b0*/  LOP3.LUT R9, R9, 0x1, RZ, 0xc0, !PT ;  /* 0x0000000109097812 */ /* 0x002fe400078ec0ff */
[----:B------:R-:W-:Y:S01]  /*67c0*/  SHF.R.S32.HI R10, RZ, 0x5, R3 ;  /* 0x00000005ff0a7819 */ /* 0x000fe20000011403 */
[----:B------:R-:W-:-:S04]  /*67d0*/  IMAD.MOV.U32 R3, RZ, RZ, RZ ;  /* 0x000000ffff037224 */ /* 0x000fc800078e00ff */
[----:B------:R-:W-:-:S07]  /*67e0*/  VIADD R12, R10, 0x1 ;  /* 0x000000010a0c7836 */ /* 0x000fce0000000000 */
.L_x_144:
[----:B------:R-:W-:-:S03]  /*67f0*/  UMOV UR4, 0xffffffff ;  /* 0xffffffff00047882 */ /* 0x000fc60000000000 */
[----:B------:R-:W-:Y:S05]  /*6800*/  BRA.DIV UR4, `(.L_x_134) ;  /* 0x0000001604387947 */ /* 0x000fea000b800000 */
[----:B------:R-:W-:-:S13]  /*6810*/  ELECT P6, URZ, PT ;  /* 0x00000000003f782f */ /* 0x000fda00038c0000 */
.L_x_166:
[----:B------:R-:W0:Y:S01]  /*6820*/  LDC R4, c[0x0][0x28c] ;  /* 0x0000a300ff047b82 */ /* 0x000e220000000800 */
[----:B------:R-:W-:Y:S01]  /*6830*/  BSSY B1, `(.L_x_135) ;  /* 0x000003a000017945 */ /* 0x000fe20003800000 */
[----:B0-----:R-:W-:-:S13]  /*6840*/  ISETP.LT.OR P6, PT, R4, 0x1, !P6 ;  /* 0x000000010400780c */ /* 0x001fda00077c1670 */
[----:B------:R-:W-:Y:S05]  /*6850*/  @P6 BRA `(.L_x_136) ;  /* 0x0000000000dc6947 */ /* 0x000fea0003800000 */
[----:B------:R-:W-:Y:S02]  /*6860*/  IMAD R20, R20, 0x2, R9 ;  /* 0x0000000214147824 */ /* 0x000fe400078e0209 */
[----:B------:R-:W-:Y:S02]  /*6870*/  IMAD R21, R13, 0xc0, RZ ;  /* 0x000000c00d157824 */ /* 0x000fe400078e02ff */
[----:B------:R-:W-:Y:S02]  /*6880*/  IMAD.MOV.U32 R22, RZ, RZ, RZ ;  /* 0x000000ffff167224 */ /* 0x000fe400078e00ff */
[----:B------:R-:W-:Y:S02]  /*6890*/  IMAD.MOV.U32 R4, RZ, RZ, R12 ;  /* 0x000000ffff047224 */ /* 0x000fe400078e000c */
[----:B------:R-:W-:Y:S02]  /*68a0*/  IMAD.MOV.U32 R5, RZ, RZ, R0 ;  /* 0x000000ffff057224 */ /* 0x000fe400078e0000 */
[----:B------:R-:W-:-:S02]  /*68b0*/  IMAD.MOV.U32 R14, RZ, RZ, R3 ;  /* 0x000000ffff0e7224 */ /* 0x000fc400078e0003 */
[----:B------:R-:W-:-:S07]  /*68c0*/  IMAD R15, R20, 0x18, RZ ;  /* 0x00000018140f7824 */ /* 0x000fce00078e02ff */
.L_x_139:
[----:B------:R-:W0:Y:S01]  /*68d0*/  S2R R20, SR_CgaCtaId ;  /* 0x0000000000147919 */ /* 0x000e220000008800 */
[----:B------:R-:W-:Y:S02]  /*68e0*/  MOV R7, 0x400 ;  /* 0x0000040000077802 */ /* 0x000fe40000000f00 */
[----:B------:R-:W-:-:S13]  /*68f0*/  LOP3.LUT P1, RZ, R18, 0x7f, RZ, 0xc0, !PT ;  /* 0x0000007f12ff7812 */ /* 0x000fda000782c0ff */
[----:B------:R-:W1:Y:S01]  /*6900*/  @!P1 LDC R13, c[0x0][0x500] ;  /* 0x00014000ff0d9b82 */ /* 0x000e620000000800 */
[----:B0-----:R-:W-:Y:S02]  /*6910*/  LEA R23, R20, R7, 0x18 ;  /* 0x0000000714177211 */ /* 0x001fe400078ec0ff */
[----:B------:R-:W-:-:S03]  /*6920*/  SHF.L.U32 R7, R5, 0x1f, RZ ;  /* 0x0000001f05077819 */ /* 0x000fc600000006ff */
[----:B------:R-:W-:-:S04]  /*6930*/  IMAD R20, R14, 0x8, R23 ;  /* 0x000000080e147824 */ /* 0x000fc800078e0217 */
[----:B------:R-:W0:Y:S02]  /*6940*/  SYNCS.PHASECHK.TRANS64.TRYWAIT P0, [R20+URZ+0x78], R7 ;  /* 0x00007807140075a7 */ /* 0x000e24000800017f */
[----:B01----:R-:W-:Y:S05]  /*6950*/  @!P0 BRA `(.L_x_137) ;  /* 0x0000001400048947 */ /* 0x003fea0003800000 */
.L_x_167:
[----:B0-----:R-:W-:Y:S01]  /*6960*/  PRMT R7, R8, 0x9910, RZ ;  /* 0x0000991008077816 */ /* 0x001fe200000000ff */
[----:B------:R0:W-:Y:S03]  /*6970*/  @!P1 SYNCS.ARRIVE.TRANS64 RZ, [R20+URZ], R13 ;  /* 0x0000000d14ff99a7 */ /* 0x0001e6000800003f */
[----:B------:R-:W-:-:S13]  /*6980*/  ISETP.NE.AND P0, PT, R7, 0x2, PT ;  /* 0x000000020700780c */ /* 0x000fda0003f05270 */
[----:B0-----:R-:W-:Y:S05]  /*6990*/  @P0 BRA `(.L_x_138) ;  /* 0x0000000000040947 */ /* 0x001fea0003800000 */
[----:B------:R-:W-:Y:S01]  /*69a0*/  BPT.TRAP 0x1 ;  /* 0x000000040000795c */ /* 0x000fe20000300000 */
.L_x_138:
[----:B------:R-:W-:Y:S01]  /*69b0*/  IMAD R7, R14, 0x2, R9 ;  /* 0x000000020e077824 */ /* 0x000fe200078e0209 */
[----:B------:R-:W-:Y:S01]  /*69c0*/  R2UR UR9, R20 ;  /* 0x00000000140972ca */ /* 0x000fe200000e0000 */
[--C-:B------:R-:W-:Y:S01]  /*69d0*/  IMAD R13, R14, 0x3000, R23.reuse ;  /* 0x000030000e0d7824 */ /* 0x100fe200078e0217 */
[----:B------:R-:W-:Y:S01]  /*69e0*/  UIADD3 UR4, UP0, UR22, 0xf0, URZ ;  /* 0x000000f016047890 */ /* 0x000fe2000ff1e03f */
[----:B------:R-:W-:Y:S01]  /*69f0*/  IMAD R7, R7, 0x300, RZ ;  /* 0x0000030007077824 */ /* 0x000fe200078e02ff */
[----:B------:R-:W-:Y:S01]  /*6a00*/  R2UR UR11, R21 ;  /* 0x00000000150b72ca */ /* 0x000fe200000e0000 */
[----:B------:R-:W-:Y:S01]  /*6a10*/  VIADD R4, R4, 0xffffffff ;  /* 0xffffffff04047836 */ /* 0x000fe20000000000 */
[----:B------:R-:W-:Y:S01]  /*6a20*/  R2UR UR5, R13 ;  /* 0x000000000d0572ca */ /* 0x000fe200000e0000 */
[----:B------:R-:W-:Y:S01]  /*6a30*/  IMAD R7, R7, 0x2, R23 ;  /* 0x0000000207077824 */ /* 0x000fe200078e0217 */
[----:B------:R-:W-:Y:S01]  /*6a40*/  R2UR UR10, R22 ;  /* 0x00000000160a72ca */ /* 0x000fe200000e0000 */
[----:B------:R-:W-:Y:S01]  /*6a50*/  UIADD3 UR24, UP1, UR22, 0x1f0, URZ ;  /* 0x000001f016187890 */ /* 0x000fe2000ff3e03f */
[----:B------:R-:W-:Y:S01]  /*6a60*/  R2UR UR12, R6 ;  /* 0x00000000060c72ca */ /* 0x000fe200000e0000 */
[----:B------:R-:W-:Y:S01]  /*6a70*/  VIADD R14, R14, 0x1 ;  /* 0x000000010e0e7836 */ /* 0x000fe20000000000 */
[----:B------:R-:W-:Y:S01]  /*6a80*/  R2UR UR8, R7 ;  /* 0x00000000070872ca */ /* 0x000fe200000e0000 */
[----:B------:R-:W-:Y:S01]  /*6a90*/  UIADD3.X UR25, URZ, UR23, URZ, UP1, !UPT ;  /* 0x000000173f197290 */ /* 0x000fe20008ffe43f */
[----:B------:R-:W-:Y:S01]  /*6aa0*/  R2UR UR19, R15 ;  /* 0x000000000f1372ca */ /* 0x000fe200000e0000 */
[----:B------:R-:W-:Y:S01]  /*6ab0*/  UMOV UR6, 0x0 ;  /* 0x0000000000067882 */ /* 0x000fe20000000000 */
[----:B------:R-:W-:Y:S01]  /*6ac0*/  ISETP.GT.AND P1, PT, R4, 0x1, PT ;  /* 0x000000010400780c */ /* 0x000fe20003f24270 */
[----:B------:R-:W-:Y:S01]  /*6ad0*/  UMOV UR7, 0x10000000 ;  /* 0x1000000000077882 */ /* 0x000fe20000000000 */
[----:B------:R-:W-:Y:S01]  /*6ae0*/  ISETP.NE.AND P0, PT, R14, 0xf, PT ;  /* 0x0000000f0e00780c */ /* 0x000fe20003f05270 */
[----:B------:R-:W-:Y:S01]  /*6af0*/  UIADD3 UR14, UR5, 0x200, URZ ;  /* 0x00000200050e7890 */ /* 0x000fe2000fffe03f */
[----:B------:R-:W-:Y:S01]  /*6b00*/  VIADD R22, R22, 0x20 ;  /* 0x0000002016167836 */ /* 0x000fe20000000000 */
[----:B------:R-:W-:Y:S01]  /*6b10*/  UIADD3.X UR5, URZ, UR23, URZ, UP0, !UPT ;  /* 0x000000173f057290 */ /* 0x000fe200087fe43f */
[----:B------:R-:W-:Y:S01]  /*6b20*/  SEL R20, RZ, 0x1, P0 ;  /* 0x00000001ff147807 */ /* 0x000fe20000000000 */
[----:B------:R-:W-:Y:S01]  /*6b30*/  UMOV UR26, 0x30000 ;  /* 0x00030000001a7882 */ /* 0x000fe20000000000 */
[----:B------:R-:W-:Y:S01]  /*6b40*/  SEL R14, R14, RZ, P0 ;  /* 0x000000ff0e0e7207 */ /* 0x000fe20000000000 */
[----:B------:R-:W-:Y:S01]  /*6b50*/  UIADD3 UR15, UR8, 0x2d200, URZ ;  /* 0x0002d200080f7890 */ /* 0x000fe2000fffe03f */
[----:B------:R-:W-:-:S02]  /*6b60*/  LOP3.LUT R5, R5, R20, RZ, 0x3c, !PT ;  /* 0x0000001405057212 */ /* 0x000fc400078e3cff */
[----:B------:R-:W-:Y:S02]  /*6b70*/  UMOV UR8, UR14 ;  /* 0x0000000e00087c82 */ /* 0x000fe40008000000 */
[----:B------:R0:W-:Y:S02]  /*6b80*/  UTMALDG.3D [UR8], [UR4], desc[UR6] ;  /* 0x00000608040075b4 */ /* 0x0001e40008011000 */
[----:B0-----:R-:W-:Y:S01]  /*6b90*/  UMOV UR8, UR15 ;  /* 0x0000000f00087c82 */ /* 0x001fe20008000000 */
[----:B------:R-:W-:Y:S02]  /*6ba0*/  UMOV UR11, UR19 ;  /* 0x00000013000b7c82 */ /* 0x000fe40008000000 */
[----:B------:R0:W-:Y:S02]  /*6bb0*/  UTMALDG.3D.MULTICAST [UR8], [UR24], UR26, desc[UR6] ;  /* 0x00000608180073b4 */ /* 0x0001e4000801181a */
[----:B0-----:R-:W-:Y:S05]  /*6bc0*/  @P1 BRA `(.L_x_139) ;  /* 0xfffffffc00401947 */ /* 0x001fea000383ffff */
.L_x_136:
[----:B------:R-:W-:Y:S05]  /*6bd0*/  BSYNC B1 ;  /* 0x0000000000017941 */ /* 0x000fea0003800000 */
.L_x_135:
[----:B------:R-:W-:Y:S01]  /*6be0*/  LOP3.LUT P1, RZ, R11, 0xff, RZ, 0xc0, !PT ;  /* 0x000000ff0bff7812 */ /* 0x000fe2000782c0ff */
[C---:B------:R-:W-:Y:S01]  /*6bf0*/  IMAD.IADD R6, R10.reuse, 0x1, R3 ;  /* 0x000000010a067824 */ /* 0x040fe200078e0203 */
[----:B------:R-:W-:Y:S01]  /*6c00*/  ULDC.64 UR4, c[0x0][0x650] ;  /* 0x0001940000047ab9 */ /* 0x000fe20000000a00 */
[----:B------:R-:W-:Y:S01]  /*6c10*/  ISETP.GE.U32.AND P2, PT, R10, 0xf, PT ;  /* 0x0000000f0a00780c */ /* 0x000fe20003f46070 */
[----:B------:R-:W-:Y:S01]  /*6c20*/  BSSY B1, `(.L_x_140) ;  /* 0x000006b000017945 */ /* 0x000fe20003800000 */
[----:B------:R-:W-:Y:S01]  /*6c30*/  IMAD.MOV.U32 R13, RZ, RZ, -0x1 ;  /* 0xffffffffff0d7424 */ /* 0x000fe200078e00ff */
[----:B------:R-:W-:Y:S01]  /*6c40*/  ISETP.GT.U32.AND P0, PT, R6, 0xe, PT ;  /* 0x0000000e0600780c */ /* 0x000fe20003f04070 */
[----:B------:R-:W-:Y:S01]  /*6c50*/  IMAD.MOV.U32 R20, RZ, RZ, -0x1 ;  /* 0xffffffffff147424 */ /* 0x000fe200078e00ff */
[----:B------:R-:W-:Y:S02]  /*6c60*/  PRMT R11, RZ, 0x7610, R11 ;  /* 0x00007610ff0b7816 */ /* 0x000fe4000000000b */
[----:B------:R-:W-:-:S03]  /*6c70*/  ISETP.LT.U32.AND P0, PT, R10, 0xf, P0 ;  /* 0x0000000f0a00780c */ /* 0x000fc60000701070 */
[----:B------:R-:W0:Y:S01]  /*6c80*/  @P1 S2R R5, SR_CgaCtaId ;  /* 0x0000000000051919 */ /* 0x000e220000008800 */
[----:B------:R-:W-:-:S04]  /*6c90*/  @P1 MOV R4, 0x400 ;  /* 0x0000040000041802 */ /* 0x000fc80000000f00 */
[----:B0-----:R-:W-:Y:S01]  /*6ca0*/  @P1 LEA R3, R5, R4, 0x18 ;  /* 0x0000000405031211 */ /* 0x001fe200078ec0ff */
[----:B------:R-:W-:-:S03]  /*6cb0*/  IMAD.WIDE.U32 R4, R6, -0x77777777, RZ ;  /* 0x8888888906047825 */ /* 0x000fc600078e00ff */
[----:B------:R0:W-:Y:S01]  /*6cc0*/  @P1 SYNCS.ARRIVE.TRANS64.A1T0 RZ, [R3+URZ+0x108], RZ ;  /* 0x000108ff03ff19a7 */ /* 0x0001e2000810003f */
[----:B------:R-:W-:Y:S02]  /*6cd0*/  IADD3 R16, P1, R16, UR20, RZ ;  /* 0x0000001410107c10 */ /* 0x000fe4000ff3e0ff */
[----:B------:R-:W-:Y:S02]  /*6ce0*/  SHF.R.U32.HI R5, RZ, 0x3, R5 ;  /* 0x00000003ff057819 */ /* 0x000fe40000011605 */
[----:B------:R-:W-:Y:S02]  /*6cf0*/  IADD3.X R17, R17, UR13, RZ, P1, !PT ;  /* 0x0000000d11117c10 */ /* 0x000fe40008ffe4ff */
[----:B------:R-:W-:Y:S02]  /*6d00*/  PRMT R4, RZ, 0x7610, R4 ;  /* 0x00007610ff047816 */ /* 0x000fe40000000004 */
[----:B0-----:R-:W-:Y:S02]  /*6d10*/  SEL R3, RZ, 0x1, !P0 ;  /* 0x00000001ff037807 */ /* 0x001fe40004000000 */
[----:B------:R-:W-:-:S02]  /*6d20*/  ISETP.GE.U32.AND P0, PT, R16, UR4, PT ;  /* 0x0000000410007c0c */ /* 0x000fc4000bf06070 */
[----:B------:R-:W-:Y:S01]  /*6d30*/  LOP3.LUT R0, R0, R3, RZ, 0x3c, !PT ;  /* 0x0000000300007212 */ /* 0x000fe200078e3cff */
[----:B------:R-:W-:Y:S01]  /*6d40*/  IMAD R3, R5, -0xf, R6 ;  /* 0xfffffff105037824 */ /* 0x000fe200078e0206 */
[----:B------:R-:W-:Y:S01]  /*6d50*/  ISETP.GE.U32.AND.EX P0, PT, R17, UR5, PT, P0 ;  /* 0x0000000511007c0c */ /* 0x000fe2000bf06100 */
[----:B------:R-:W-:Y:S01]  /*6d60*/  IMAD.MOV.U32 R6, RZ, RZ, -0x1 ;  /* 0xffffffffff067424 */ /* 0x000fe200078e00ff */
[----:B------:R-:W-:-:S11]  /*6d70*/  @P2 LOP3.LUT R0, R0, 0x1, R5, 0x78, !PT ;  /* 0x0000000100002812 */ /* 0x000fd600078e7805 */
[----:B------:R-:W-:Y:S05]  /*6d80*/  @P0 BRA `(.L_x_141) ;  /* 0x0000000400500947 */ /* 0x000fea0003800000 */
[----:B------:R-:W0:Y:S01]  /*6d90*/  S2R R15, SR_CTAID.X ;  /* 0x00000000000f7919 */ /* 0x000e220000002500 */
[----:B------:R-:W-:Y:S01]  /*6da0*/  ULDC.64 UR4, c[0x0][0x628] ;  /* 0x00018a0000047ab9 */ /* 0x000fe20000000a00 */
[----:B------:R-:W1:Y:S01]  /*6db0*/  LDC R20, c[0x0][0x144] ;  /* 0x00005100ff147b82 */ /* 0x000e620000000800 */
[----:B------:R-:W-:Y:S01]  /*6dc0*/  ISETP.NE.U32.AND P0, PT, RZ, UR4, PT ;  /* 0x00000004ff007c0c */ /* 0x000fe2000bf05070 */
[----:B------:R-:W2:Y:S01]  /*6dd0*/  S2R R13, SR_CTAID.Y ;  /* 0x00000000000d7919 */ /* 0x000ea20000002600 */
[----:B------:R-:W-:Y:S01]  /*6de0*/  ULDC UR7, c[0x0][0x630] ;  /* 0x00018c0000077ab9 */ /* 0x000fe20000000800 */
[----:B------:R-:W-:Y:S01]  /*6df0*/  ULDC UR8, c[0x0][0x150] ;  /* 0x0000540000087ab9 */ /* 0x000fe20000000800 */
[----:B------:R-:W-:Y:S01]  /*6e00*/  ISETP.NE.AND.EX P0, PT, RZ, UR5, PT, P0 ;  /* 0x00000005ff007c0c */ /* 0x000fe2000bf05300 */
[----:B------:R-:W-:Y:S02]  /*6e10*/  IMAD.MOV.U32 R4, RZ, RZ, R16 ;  /* 0x000000ffff047224 */ /* 0x000fe400078e0010 */
[----:B------:R-:W-:Y:S01]  /*6e20*/  IMAD.MOV.U32 R5, RZ, RZ, R17 ;  /* 0x000000ffff057224 */ /* 0x000fe200078e0011 */
[----:B0-----:R-:W-:-:S09]  /*6e30*/  I2FP.F32.U32 R22, R15 ;  /* 0x0000000f00167245 */ /* 0x001fd20000201000 */
[----:B------:R-:W-:Y:S05]  /*6e40*/  @!P0 BRA `(.L_x_142) ;  /* 0x0000000000288947 */ /* 0x000fea0003800000 */
[----:B------:R-:W-:Y:S02]  /*6e50*/  ULDC UR6, c[0x0][0x634] ;  /* 0x00018d0000067ab9 */ /* 0x000fe40000000800 */
[----:B------:R-:W-:-:S05]  /*6e60*/  IADD3 R5, P0, R16, UR6, RZ ;  /* 0x0000000610057c10 */ /* 0x000fca000ff1e0ff */
[----:B------:R-:W-:-:S04]  /*6e70*/  IMAD.X R21, RZ, RZ, R17, P0 ;  /* 0x000000ffff157224 */ /* 0x000fc800000e0611 */
[----:B------:R-:W-:-:S04]  /*6e80*/  IMAD.WIDE.U32 R6, R21, UR4, RZ ;  /* 0x0000000415067c25 */ /* 0x000fc8000f8e00ff */
[----:B------:R-:W-:-:S04]  /*6e90*/  IMAD.WIDE.U32 R6, P0, R5, UR5, R6 ;  /* 0x0000000505067c25 */ /* 0x000fc8000f800006 */
[----:B------:R-:W-:-:S04]  /*6ea0*/  IMAD.WIDE.U32 R4, R5, UR4, RZ ;  /* 0x0000000405047c25 */ /* 0x000fc8000f8e00ff */
[----:B------:R-:W-:Y:S01]  /*6eb0*/  IMAD.MOV.U32 R4, RZ, RZ, R7 ;  /* 0x000000ffff047224 */ /* 0x000fe200078e0007 */
[----:B------:R-:W-:Y:S01]  /*6ec0*/  IADD3 RZ, P1, R5, R6, RZ ;  /* 0x0000000605ff7210 */ /* 0x000fe20007f3e0ff */
[----:B------:R-:W-:-:S04]  /*6ed0*/  IMAD.X R5, RZ, RZ, RZ, P0 ;  /* 0x000000ffff057224 */ /* 0x000fc800000e06ff */
[----:B------:R-:W-:-:S08]  /*6ee0*/  IMAD.WIDE.U32.X R4, R21, UR5, R4, P1 ;  /* 0x0000000515047c25 */ /* 0x000fd000088e0404 */
.L_x_142:
[----:B------:R-:W-:Y:S01]  /*6ef0*/  FMUL R22, R22, UR8 ;  /* 0x0000000816167c20 */ /* 0x000fe20008400000 */
[--C-:B------:R-:W-:Y:S01]  /*6f00*/  SHF.R.U64 R14, R4, UR7, R5.reuse ;  /* 0x00000007040e7c19 */ /* 0x100fe20008001205 */
[----:B------:R-:W-:Y:S01]  /*6f10*/  ULDC.64 UR4, c[0x0][0x620] ;  /* 0x0001880000047ab9 */ /* 0x000fe20000000a00 */
[----:B------:R-:W-:Y:S01]  /*6f20*/  SHF.R.U32.HI R4, RZ, UR7, R5 ;  /* 0x00000007ff047c19 */ /* 0x000fe20008011605 */
[----:B------:R-:W-:Y:S01]  /*6f30*/  ULDC.64 UR6, c[0x0][0x640] ;  /* 0x0001900000067ab9 */ /* 0x000fe20000000a00 */
[----:B------:R-:W-:Y:S01]  /*6f40*/  IADD3 R5, P0, RZ, -R14, RZ ;  /* 0x8000000eff057210 */ /* 0x000fe20007f1e0ff */
[----:B------:R-:W0:Y:S04]  /*6f50*/  F2I.U32.TRUNC.NTZ R22, R22 ;  /* 0x0000001600167305 */ /* 0x000e28000020f000 */
[----:B------:R-:W-:Y:S01]  /*6f60*/  IMAD.X R4, RZ, RZ, ~R4, P0 ;  /* 0x000000ffff047224 */ /* 0x000fe200000e0e04 */
[----:B------:R-:W-:-:S03]  /*6f70*/  ISETP.NE.U32.AND P0, PT, RZ, UR6, PT ;  /* 0x00000006ff007c0c */ /* 0x000fc6000bf05070 */
[----:B------:R-:W-:Y:S01]  /*6f80*/  IMAD R4, R4, UR4, RZ ;  /* 0x0000000404047c24 */ /* 0x000fe2000f8e02ff */
[----:B------:R-:W-:-:S03]  /*6f90*/  ISETP.NE.AND.EX P0, PT, RZ, UR7, PT, P0 ;  /* 0x00000007ff007c0c */ /* 0x000fc6000bf05300 */
[C---:B------:R-:W-:Y:S01]  /*6fa0*/  IMAD R7, R5.reuse, UR5, R4 ;  /* 0x0000000505077c24 */ /* 0x040fe2000f8e0204 */
[----:B------:R-:W-:Y:S01]  /*6fb0*/  ULDC UR5, c[0x0][0x154] ;  /* 0x0000550000057ab9 */ /* 0x000fe20000000800 */
[----:B------:R-:W-:Y:S01]  /*6fc0*/  IMAD.WIDE.U32 R4, R5, UR4, R16 ;  /* 0x0000000405047c25 */ /* 0x000fe2000f8e0010 */
[----:B------:R-:W-:-:S03]  /*6fd0*/  ULDC UR4, c[0x0][0x618] ;  /* 0x0001860000047ab9 */ /* 0x000fc60000000800 */
[----:B0-----:R-:W-:Y:S02]  /*6fe0*/  IMAD.MOV R6, RZ, RZ, -R22 ;  /* 0x000000ffff067224 */ /* 0x001fe400078e0a16 */
[----:B------:R-:W-:Y:S02]  /*6ff0*/  IMAD.IADD R5, R5, 0x1, R7 ;  /* 0x0000000105057824 */ /* 0x000fe400078e0207 */
[----:B-1----:R-:W-:Y:S01]  /*7000*/  IMAD R15, R20, R6, R15 ;  /* 0x00000006140f7224 */ /* 0x002fe200078e020f */
[----:B--2---:R-:W-:Y:S01]  /*7010*/  I2FP.F32.U32 R6, R13 ;  /* 0x0000000d00067245 */ /* 0x004fe20000201000 */
[----:B------:R-:W0:Y:S01]  /*7020*/  LDC R20, c[0x0][0x148] ;  /* 0x00005200ff147b82 */ /* 0x000e220000000800 */
[--C-:B------:R-:W-:Y:S02]  /*7030*/  SHF.R.U64 R21, R4, UR4, R5.reuse ;  /* 0x0000000404157c19 */ /* 0x100fe40008001205 */
[----:B------:R-:W-:Y:S01]  /*7040*/  SHF.R.U32.HI R4, RZ, UR4, R5 ;  /* 0x00000004ff047c19 */ /* 0x000fe20008011605 */
[----:B------:R-:W-:Y:S01]  /*7050*/  FMUL R6, R6, UR5 ;  /* 0x0000000506067c20 */ /* 0x000fe20008400000 */
[----:B------:R-:W-:-:S02]  /*7060*/  ULDC UR4, c[0x0][0x608] ;  /* 0x0001820000047ab9 */ /* 0x000fc40000000800 */
[--C-:B------:R-:W-:Y:S01]  /*7070*/  SHF.R.U64 R23, R21, UR4, R4.reuse ;  /* 0x0000000415177c19 */ /* 0x100fe20008001204 */
[----:B------:R1:W2:Y:S01]  /*7080*/  F2I.U32.TRUNC.NTZ R24, R6 ;  /* 0x0000000600187305 */ /* 0x0002a2000020f000 */
[----:B------:R-:W-:Y:S01]  /*7090*/  SHF.R.U32.HI R4, RZ, UR4, R4 ;  /* 0x00000004ff047c19 */ /* 0x000fe20008011604 */
[----:B------:R-:W-:-:S03]  /*70a0*/  ULDC UR4, c[0x0][0x658] ;  /* 0x0001960000047ab9 */ /* 0x000fc60000000800 */
[--C-:B------:R-:W-:Y:S02]  /*70b0*/  SHF.R.U64 R22, R23, UR4, R4.reuse ;  /* 0x0000000417167c19 */ /* 0x100fe40008001204 */
[----:B------:R-:W-:-:S03]  /*70c0*/  SHF.R.U32.HI R25, RZ, UR4, R4 ;  /* 0x00000004ff197c19 */ /* 0x000fc60008011604 */
[----:B------:R-:W-:Y:S02]  /*70d0*/  IMAD.MOV.U32 R4, RZ, RZ, R22 ;  /* 0x000000ffff047224 */ /* 0x000fe400078e0016 */
[----:B------:R-:W-:Y:S01]  /*70e0*/  IMAD.MOV.U32 R5, RZ, RZ, R25 ;  /* 0x000000ffff057224 */ /* 0x000fe200078e0019 */
[----:B-1----:R-:W-:Y:S06]  /*70f0*/  @!P0 BRA `(.L_x_143) ;  /* 0x0000000000288947 */ /* 0x002fec0003800000 */
        /* <DEDUP_REMOVED lines=10> */
.L_x_143:
[----:B------:R-:W-:Y:S01]  /*71a0*/  ISETP.NE.AND P0, PT, R2, 0x1, PT ;  /* 0x000000010200780c */ /* 0x000fe20003f05270 */
[----:B------:R-:W-:Y:S01]  /*71b0*/  ULDC UR4, c[0x0][0x648] ;  /* 0x0001920000047ab9 */ /* 0x000fe20000000800 */
[----:B------:R-:W-:Y:S01]  /*71c0*/  LOP3.LUT R23, R23, UR17, RZ, 0xc0, !PT ;  /* 0x0000001117177c12 */ /* 0x000fe2000f8ec0ff */
[----:B--2---:R-:W-:Y:S01]  /*71d0*/  IMAD.MOV R24, RZ, RZ, -R24 ;  /* 0x000000ffff187224 */ /* 0x004fe200078e0a18 */
[----:B------:R-:W-:Y:S01]  /*71e0*/  SHF.R.U64 R4, R4, UR4, R5 ;  /* 0x0000000404047c19 */ /* 0x000fe20008001205 */
[----:B------:R-:W-:Y:S01]  /*71f0*/  ULDC UR4, c[0x0][0x638] ;  /* 0x00018e0000047ab9 */ /* 0x000fe20000000800 */
[----:B------:R-:W-:Y:S01]  /*7200*/  LOP3.LUT R21, R21, UR16, RZ, 0xc0, !PT ;  /* 0x0000001015157c12 */ /* 0x000fe2000f8ec0ff */
[----:B------:R-:W-:Y:S01]  /*7210*/  ULDC UR5, c[0x0][0x610] ;  /* 0x0001840000057ab9 */ /* 0x000fe20000000800 */
[----:B------:R-:W-:Y:S02]  /*7220*/  IMAD.MOV.U32 R6, RZ, RZ, R14 ;  /* 0x000000ffff067224 */ /* 0x000fe400078e000e */
[----:B------:R-:W-:-:S02]  /*7230*/  IMAD.MOV R5, RZ, RZ, -R4 ;  /* 0x000000ffff057224 */ /* 0x000fc400078e0a04 */
[----:B------:R-:W-:Y:S02]  /*7240*/  IMAD R4, R4, UR18, R23 ;  /* 0x0000001204047c24 */ /* 0x000fe4000f8e0217 */
[----:B0-----:R-:W-:Y:S02]  /*7250*/  @P0 IMAD R15, R20, R24, R13 ;  /* 0x00000018140f0224 */ /* 0x001fe400078e020d */
[----:B------:R-:W-:Y:S01]  /*7260*/  IMAD R22, R5, UR4, R22 ;  /* 0x0000000405167c24 */ /* 0x000fe2000f8e0216 */
[----:B------:R-:W-:Y:S01]  /*7270*/  ULDC UR4, c[0x0][0x600] ;  /* 0x0001800000047ab9 */ /* 0x000fe20000000800 */
[----:B------:R-:W-:Y:S02]  /*7280*/  IMAD R15, R4, UR5, R15 ;  /* 0x00000005040f7c24 */ /* 0x000fe4000f8e020f */
[----:B------:R-:W-:Y:S02]  /*7290*/  IMAD R22, R22, UR4, R21 ;  /* 0x0000000416167c24 */ /* 0x000fe4000f8e0215 */
[----:B------:R-:W-:-:S03]  /*72a0*/  IMAD.MOV.U32 R4, RZ, RZ, 0x1 ;  /* 0x00000001ff047424 */ /* 0x000fc600078e00ff */
[----:B------:R-:W-:Y:S02]  /*72b0*/  SEL R20, R22, R15, !P0 ;  /* 0x0000000f16147207 */ /* 0x000fe40004000000 */
[----:B------:R-:W-:-:S07]  /*72c0*/  SEL R13, R15, R22, !P0 ;  /* 0x000000160f0d7207 */ /* 0x000fce0004000000 */
.L_x_141:
[----:B------:R-:W-:Y:S05]  /*72d0*/  BSYNC B1 ;  /* 0x0000000000017941 */ /* 0x000fea0003800000 */
.L_x_140:
[----:B------:R-:W-:-:S13]  /*72e0*/  LOP3.LUT P0, RZ, R4, 0xff, RZ, 0xc0, !PT ;  /* 0x000000ff04ff7812 */ /* 0x000fda000780c0ff */
[----:B------:R-:W-:Y:S05]  /*72f0*/  @P0 BRA `(.L_x_144) ;  /* 0xfffffff4003c0947 */ /* 0x000fea000383ffff */
[----:B------:R-:W-:Y:S05]  /*7300*/  BSYNC B0 ;  /* 0x0000000000007941 */ /* 0x000fea0003800000 */
.L_x_133:
[----:B------:R-:W-:-:S03]  /*7310*/  UMOV UR4, 0xffffffff ;  /* 0xffffffff00047882 */ /* 0x000fc60000000000 */
[----:B------:R-:W-:Y:S05]  /*7320*/  BRA.DIV UR4, `(.L_x_145) ;  /* 0x0000000a04a47947 */ /* 0x000fea000b800000 */
[----:B------:R-:W-:-:S13]  /*7330*/  ELECT P6, URZ, PT ;  /* 0x00000000003f782f */ /* 0x000fda00038c0000 */
.L_x_170:
[----:B------:R-:W-:Y:S04]  /*7340*/  BSSY B0, `(.L_x_146) ;  /* 0x000008e000007945 */ /* 0x000fe80003800000 */
[----:B------:R-:W-:Y:S05]  /*7350*/  @!P6 BRA `(.L_x_147) ;  /* 0x000000080030e947 */ /* 0x000fea0003800000 */
[----:B------:R-:W-:-:S04]  /*7360*/  LOP3.LUT R19, R19, 0x2, RZ, 0xfc, !PT ;  /* 0x0000000213137812 */ /* 0x000fc800078efcff */
[----:B------:R-:W-:-:S13]  /*7370*/  ISETP.NE.AND P0, PT, R19, 0x3, PT ;  /* 0x000000031300780c */ /* 0x000fda0003f05270 */
[----:B------:R-:W-:Y:S05]  /*7380*/  @!P0 BRA `(.L_x_148) ;  /* 0x0000000000048947 */ /* 0x000fea0003800000 */
[----:B------:R-:W-:Y:S01]  /*7390*/  BPT.TRAP 0x1 ;  /* 0x000000040000795c */ /* 0x000fe20000300000 */
.L_x_148:
[----:B------:R-:W0:Y:S01]  /*73a0*/  S2R R5, SR_CgaCtaId ;  /* 0x0000000000057919 */ /* 0x000e220000008800 */
[----:B------:R-:W-:Y:S02]  /*73b0*/  MOV R2, 0x400 ;  /* 0x0000040000027802 */ /* 0x000fe40000000f00 */
[----:B------:R-:W-:Y:S02]  /*73c0*/  SHF.L.U32 R4, R0, 0x1f, RZ ;  /* 0x0000001f00047819 */ /* 0x000fe400000006ff */
[----:B0-----:R-:W-:-:S05]  /*73d0*/  LEA R2, R5, R2, 0x18 ;  /* 0x0000000205027211 */ /* 0x001fca00078ec0ff */
[----:B------:R-:W-:-:S04]  /*73e0*/  VIADD R2, R2, 0x78 ;  /* 0x0000007802027836 */ /* 0x000fc80000000000 */
[C---:B------:R-:W-:Y:S02]  /*73f0*/  IMAD R7, R3.reuse, 0x8, R2 ;  /* 0x0000000803077824 */ /* 0x040fe400078e0202 */
[----:B------:R-:W-:Y:S02]  /*7400*/  VIADD R3, R3, 0x1 ;  /* 0x0000000103037836 */ /* 0x000fe40000000000 */
[----:B------:R-:W0:Y:S03]  /*7410*/  SYNCS.PHASECHK.TRANS64.TRYWAIT P0, [R7+URZ], R4 ;  /* 0x00000004070075a7 */ /* 0x000e26000800017f */
[----:B------:R-:W-:-:S04]  /*7420*/  ISETP.NE.AND P1, PT, R3, 0xf, PT ;  /* 0x0000000f0300780c */ /* 0x000fc80003f25270 */
[----:B------:R-:W-:Y:S02]  /*7430*/  SEL R5, RZ, 0x1, P1 ;  /* 0x00000001ff057807 */ /* 0x000fe40000800000 */
[----:B------:R-:W-:Y:S02]  /*7440*/  SEL R3, R3, RZ, P1 ;  /* 0x000000ff03037207 */ /* 0x000fe40000800000 */
[----:B------:R-:W-:-:S03]  /*7450*/  LOP3.LUT R6, R0, R5, RZ, 0x3c, !PT ;  /* 0x0000000500067212 */ /* 0x000fc600078e3cff */
[----:B------:R-:W-:Y:S01]  /*7460*/  IMAD R8, R3, 0x8, R2 ;  /* 0x0000000803087824 */ /* 0x000fe200078e0202 */
[----:B------:R-:W-:Y:S01]  /*7470*/  SHF.L.U32 R5, R6, 0x1f, RZ ;  /* 0x0000001f06057819 */ /* 0x000fe200000006ff */
[----:B0-----:R-:W-:Y:S06]  /*7480*/  @!P0 BRA `(.L_x_149) ;  /* 0x00000008006c8947 */ /* 0x001fec0003800000 */
.L_x_171:
[----:B------:R-:W1:Y:S01]  /*7490*/  SYNCS.PHASECHK.TRANS64.TRYWAIT P0, [R8+URZ], R5 ;  /* 0x00000005080075a7 */ /* 0x000e62000800017f */
[----:B------:R-:W-:-:S05]  /*74a0*/  VIADD R0, R3, 0x1 ;  /* 0x0000000103007836 */ /* 0x000fca0000000000 */
[----:B------:R-:W-:-:S04]  /*74b0*/  ISETP.NE.AND P1, PT, R0, 0xf, PT ;  /* 0x0000000f0000780c */ /* 0x000fc80003f25270 */
[----:B------:R-:W-:Y:S02]  /*74c0*/  SEL R3, RZ, 0x1, P1 ;  /* 0x00000001ff037807 */ /* 0x000fe40000800000 */
[----:B0-----:R-:W-:Y:S02]  /*74d0*/  SEL R7, R0, RZ, P1 ;  /* 0x000000ff00077207 */ /* 0x001fe40000800000 */
[----:B------:R-:W-:-:S03]  /*74e0*/  LOP3.LUT R6, R6, R3, RZ, 0x3c, !PT ;  /* 0x0000000306067212 */ /* 0x000fc600078e3cff */
[----:B------:R-:W-:Y:S01]  /*74f0*/  IMAD R9, R7, 0x8, R2 ;  /* 0x0000000807097824 */ /* 0x000fe200078e0202 */
[----:B------:R-:W-:Y:S01]  /*7500*/  SHF.L.U32 R4, R6, 0x1f, RZ ;  /* 0x0000001f06047819 */ /* 0x000fe200000006ff */
[----:B-1----:R-:W-:Y:S06]  /*7510*/  @!P0 BRA `(.L_x_150) ;  /* 0x00000008005c8947 */ /* 0x002fec0003800000 */
.L_x_172:
[----:B------:R-:W1:Y:S01]  /*7520*/  SYNCS.PHASECHK.TRANS64.TRYWAIT P0, [R9+URZ], R4 ;  /* 0x00000004090075a7 */ /* 0x000e62000800017f */
[----:B------:R-:W-:-:S05]  /*7530*/  VIADD R0, R7, 0x1 ;  /* 0x0000000107007836 */ /* 0x000fca0000000000 */
[----:B------:R-:W-:-:S04]  /*7540*/  ISETP.NE.AND P1, PT, R0, 0xf, PT ;  /* 0x0000000f0000780c */ /* 0x000fc80003f25270 */
[----:B------:R-:W-:Y:S02]  /*7550*/  SEL R3, RZ, 0x1, P1 ;  /* 0x00000001ff037807 */ /* 0x000fe40000800000 */
[----:B------:R-:W-:Y:S02]  /*7560*/  SEL R7, R0, RZ, P1 ;  /* 0x000000ff00077207 */ /* 0x000fe40000800000 */
[----:B------:R-:W-:-:S03]  /*7570*/  LOP3.LUT R6, R6, R3, RZ, 0x3c, !PT ;  /* 0x0000000306067212 */ /* 0x000fc600078e3cff */
[----:B0-----:R-:W-:Y:S01]  /*7580*/  IMAD R8, R7, 0x8, R2 ;  /* 0x0000000807087824 */ /* 0x001fe200078e0202 */
[----:B------:R-:W-:Y:S01]  /*7590*/  SHF.L.U32 R5, R6, 0x1f, RZ ;  /* 0x0000001f06057819 */ /* 0x000fe200000006ff */
[----:B-1----:R-:W-:Y:S06]  /*75a0*/  @!P0 BRA `(.L_x_151) ;  /* 0x00000008004c8947 */ /* 0x002fec0003800000 */
.L_x_173:
        /* <DEDUP_REMOVED lines=9> */
.L_x_174:
        /* <DEDUP_REMOVED lines=9> */
.L_x_175:
        /* <DEDUP_REMOVED lines=9> */
.L_x_176:
        /* <DEDUP_REMOVED lines=9> */
.L_x_177:
        /* <DEDUP_REMOVED lines=9> */
.L_x_178:
        /* <DEDUP_REMOVED lines=9> */
.L_x_179:
        /* <DEDUP_REMOVED lines=9> */
.L_x_180:
        /* <DEDUP_REMOVED lines=9> */
.L_x_181:
        /* <DEDUP_REMOVED lines=9> */
.L_x_182:
[----:B------:R-:W1:Y:S01]  /*7ac0*/  SYNCS.PHASECHK.TRANS64.TRYWAIT P0, [R9+URZ], R4 ;  /* 0x00000004090075a7 */ /* 0x000e62000800017f */
[----:B------:R-:W-:-:S05]  /*7ad0*/  VIADD R0, R7, 0x1 ;  /* 0x0000000107007836 */ /* 0x000fca0000000000 */
[----:B------:R-:W-:-:S04]  /*7ae0*/  ISETP.NE.AND P1, PT, R0, 0xf, PT ;  /* 0x0000000f0000780c */ /* 0x000fc80003f25270 */
[----:B------:R-:W-:Y:S02]  /*7af0*/  SEL R3, RZ, 0x1, P1 ;  /* 0x00000001ff037807 */ /* 0x000fe40000800000 */
[----:B------:R-:W-:Y:S02]  /*7b00*/  SEL R7, R0, RZ, P1 ;  /* 0x000000ff00077207 */ /* 0x000fe40000800000 */
[----:B------:R-:W-:-:S03]  /*7b10*/  LOP3.LUT R11, R6, R3, RZ, 0x3c, !PT ;  /* 0x00000003060b7212 */ /* 0x000fc600078e3cff */
[----:B------:R-:W-:Y:S01]  /*7b20*/  IMAD R6, R7, 0x8, R2 ;  /* 0x0000000807067824 */ /* 0x000fe200078e0202 */
[----:B0-----:R-:W-:Y:S01]  /*7b30*/  SHF.L.U32 R5, R11, 0x1f, RZ ;  /* 0x0000001f0b057819 */ /* 0x001fe200000006ff */
[----:B-1----:R-:W-:Y:S06]  /*7b40*/  @!P0 BRA `(.L_x_161) ;  /* 0x0000000400ac8947 */ /* 0x002fec0003800000 */
.L_x_183:
[----:B------:R-:W1:Y:S01]  /*7b50*/  SYNCS.PHASECHK.TRANS64.TRYWAIT P0, [R6+URZ], R5 ;  /* 0x00000005060075a7 */ /* 0x000e62000800017f */
[----:B------:R-:W-:-:S05]  /*7b60*/  VIADD R0, R7, 0x1 ;  /* 0x0000000107007836 */ /* 0x000fca0000000000 */
[----:B------:R-:W-:-:S04]  /*7b70*/  ISETP.NE.AND P1, PT, R0, 0xf, PT ;  /* 0x0000000f0000780c */ /* 0x000fc80003f25270 */
[----:B0-----:R-:W-:Y:S02]  /*7b80*/  SEL R4, RZ, 0x1, P1 ;  /* 0x00000001ff047807 */ /* 0x001fe40000800000 */
[----:B------:R-:W-:Y:S02]  /*7b90*/  SEL R3, R0, RZ, P1 ;  /* 0x000000ff00037207 */ /* 0x000fe40000800000 */
[----:B------:R-:W-:Y:S01]  /*7ba0*/  LOP3.LUT R0, R11, R4, RZ, 0x3c, !PT ;  /* 0x000000040b007212 */ /* 0x000fe200078e3cff */
[----:B-1----:R-:W-:Y:S06]  /*7bb0*/  @!P0 BRA `(.L_x_162) ;  /* 0x0000000400a48947 */ /* 0x002fec0003800000 */
.L_x_184:
[----:B------:R-:W-:Y:S01]  /*7bc0*/  IMAD R3, R3, 0x8, R2 ;  /* 0x0000000803037824 */ /* 0x000fe200078e0202 */
[----:B------:R-:W-:-:S07]  /*7bd0*/  SHF.L.U32 R0, R0, 0x1f, RZ ;  /* 0x0000001f00007819 */ /* 0x000fce00000006ff */
.L_x_163:
[----:B-1----:R1:W2:Y:S02]  /*7be0*/  SYNCS.PHASECHK.TRANS64.TRYWAIT P0, [R3+URZ], R0 ;  /* 0x00000000030075a7 */ /* 0x0022a4000800017f */
[----:B--2---:R-:W-:Y:S05]  /*7bf0*/  @!P0 NANOSLEEP.SYNCS 0x989680 ;  /* 0x009896800000895d */ /* 0x004fea0003900000 */
[----:B------:R-:W2:Y:S02]  /*7c00*/  @!P0 SYNCS.PHASECHK.TRANS64 P0, [R3+URZ], R0 ;  /* 0x00000000030085a7 */ /* 0x000ea4000800007f */
[----:B--2---:R-:W-:Y:S05]  /*7c10*/  @!P0 BRA `(.L_x_163) ;  /* 0xfffffffc00f08947 */ /* 0x004fea000383ffff */
.L_x_147:
[----:B------:R-:W-:Y:S05]  /*7c20*/  BSYNC B0 ;  /* 0x0000000000007941 */ /* 0x000fea0003800000 */
.L_x_146:
[----:B------:R-:W-:Y:S05]  /*7c30*/  EXIT ;  /* 0x000000000000794d */ /* 0x000fea0003800000 */
.L_x_22:
[----:B---3--:R3:W4:Y:S02]  /*7c40*/  SYNCS.PHASECHK.TRANS64.TRYWAIT P1, [R3+URZ], R0 ;  /* 0x00000000030075a7 */ /* 0x008724000802017f */
[----:B----4-:R-:W-:Y:S05]  /*7c50*/  @!P1 NANOSLEEP.SYNCS 0x989680 ;  /* 0x009896800000995d */ /* 0x010fea0003900000 */
[----:B------:R-:W4:Y:S02]  /*7c60*/  @!P1 SYNCS.PHASECHK.TRANS64 P1, [R3+URZ], R0 ;  /* 0x00000000030095a7 */ /* 0x000f24000802007f */
[----:B----4-:R-:W-:Y:S05]  /*7c70*/  @!P1 BRA `(.L_x_22) ;  /* 0xfffffffc00f09947 */ /* 0x010fea000383ffff */
[----:B------:R-:W-:Y:S05]  /*7c80*/  BRA `(.L_x_21) ;  /* 0xffffff9800747947 */ /* 0x000fea000383ffff */
.L_x_27:
[----:B-1----:R-:W-:-:S04]  /*7c90*/  IMAD.U32 R6, RZ, RZ, UR7 ;  /* 0x00000007ff067e24 */ /* 0x002fc8000f8e00ff */
[----:B------:R1:W2:Y:S03]  /*7ca0*/  SYNCS.PHASECHK.TRANS64.TRYWAIT P1, [R6+URZ], R5 ;  /* 0x00000005060075a7 */ /* 0x0002a6000802017f */
[----:B--2---:R-:W-:Y:S05]  /*7cb0*/  @!P1 NANOSLEEP.SYNCS 0x989680 ;  /* 0x009896800000995d */ /* 0x004fea0003900000 */
[----:B------:R-:W2:Y:S02]  /*7cc0*/  @!P1 SYNCS.PHASECHK.TRANS64 P1, [R6+URZ], R5 ;  /* 0x00000005060095a7 */ /* 0x000ea4000802007f */
[----:B--2---:R-:W-:Y:S05]  /*7cd0*/  @!P1 BRA `(.L_x_27) ;  /* 0xfffffffc00ec9947 */ /* 0x004fea000383ffff */
[----:B------:R-:W-:Y:S05]  /*7ce0*/  BRA `(.L_x_26) ;  /* 0xffffffa000047947 */ /* 0x000fea000383ffff */
.L_x_134:
[----:B------:R-:W-:Y:S01]  /*7cf0*/  BSSY B1, `(.L_x_164) ;  /* 0x0000006000017945 */ /* 0x000fe20003800000 */
[----:B------:R-:W-:-:S07]  /*7d00*/  IMAD.MOV.U32 R15, RZ, RZ, -0x1 ;  /* 0xffffffffff0f7424 */ /* 0x000fce00078e00ff */
[----:B------:R-:W-:Y:S05]  /*7d10*/  WARPSYNC.COLLECTIVE R15, `(.L_x_165) ;  /* 0x000000000f0c7348 */ /* 0x000fea0003c00000 */
[----:B------:R-:W-:Y:S02]  /*7d20*/  ELECT P6, UR62, PT ;  /* 0x00000000003e782f */ /* 0x000fe400038c0000 */
[----:B------:R-:W-:Y:S01]  /*7d30*/  MOV R14, UR62 ;  /* 0x0000003e000e7c02 */ /* 0x000fe20008000f00 */
[----:B------:R-:W-:Y:S10]  /*7d40*/  ENDCOLLECTIVE ;  /* 0x000000000000791b */ /* 0x000ff40003800000 */
.L_x_165:
[----:B------:R-:W-:Y:S05]  /*7d50*/  BSYNC B1 ;  /* 0x0000000000017941 */ /* 0x000fea0003800000 */
.L_x_164:
[----:B------:R-:W-:Y:S05]  /*7d60*/  BRA `(.L_x_166) ;  /* 0xffffffe800ac7947 */ /* 0x000fea000383ffff */
.L_x_137:
[----:B0-----:R0:W1:Y:S02]  /*7d70*/  SYNCS.PHASECHK.TRANS64.TRYWAIT P0, [R20+URZ+0x78], R7 ;  /* 0x00007807140075a7 */ /* 0x001064000800017f */
[----:B-1----:R-:W-:Y:S05]  /*7d80*/  @!P0 NANOSLEEP.SYNCS 0x989680 ;  /* 0x009896800000895d */ /* 0x002fea0003900000 */
[----:B------:R-:W1:Y:S02]  /*7d90*/  @!P0 SYNCS.PHASECHK.TRANS64 P0, [R20+URZ+0x78], R7 ;  /* 0x00007807140085a7 */ /* 0x000e64000800007f */
[----:B-1----:R-:W-:Y:S05]  /*7da0*/  @!P0 BRA `(.L_x_137) ;  /* 0xfffffffc00f08947 */ /* 0x002fea000383ffff */
[----:B------:R-:W-:Y:S05]  /*7db0*/  BRA `(.L_x_167) ;  /* 0xffffffe800e87947 */ /* 0x000fea000383ffff */
.L_x_145:
[----:B------:R-:W-:Y:S01]  /*7dc0*/  BSSY B0, `(.L_x_168) ;  /* 0x0000006000007945 */ /* 0x000fe20003800000 */
[----:B------:R-:W-:-:S07]  /*7dd0*/  IMAD.MOV.U32 R15, RZ, RZ, -0x1 ;  /* 0xffffffffff0f7424 */ /* 0x000fce00078e00ff */
[----:B------:R-:W-:Y:S05]  /*7de0*/  WARPSYNC.COLLECTIVE R15, `(.L_x_169) ;  /* 0x000000000f0c7348 */ /* 0x000fea0003c00000 */
[----:B------:R-:W-:Y:S02]  /*7df0*/  ELECT P6, UR62, PT ;  /* 0x00000000003e782f */ /* 0x000fe400038c0000 */
[----:B------:R-:W-:Y:S01]  /*7e00*/  MOV R14, UR62 ;  /* 0x0000003e000e7c02 */ /* 0x000fe20008000f00 */
[----:B------:R-:W-:Y:S10]  /*7e10*/  ENDCOLLECTIVE ;  /* 0x000000000000791b */ /* 0x000ff40003800000 */
.L_x_169:
[----:B------:R-:W-:Y:S05]  /*7e20*/  BSYNC B0 ;  /* 0x0000000000007941 */ /* 0x000fea0003800000 */
.L_x_168:
[----:B------:R-:W-:Y:S05]  /*7e30*/  BRA `(.L_x_170) ;  /* 0xfffffff400407947 */ /* 0x000fea000383ffff */
.L_x_149:
[----:B0-----:R0:W1:Y:S02]  /*7e40*/  SYNCS.PHASECHK.TRANS64.TRYWAIT P0, [R7+URZ], R4 ;  /* 0x00000004070075a7 */ /* 0x001064000800017f */
[----:B-1----:R-:W-:Y:S05]  /*7e50*/  @!P0 NANOSLEEP.SYNCS 0x989680 ;  /* 0x009896800000895d */ /* 0x002fea0003900000 */
[----:B------:R-:W1:Y:S02]  /*7e60*/  @!P0 SYNCS.PHASECHK.TRANS64 P0, [R7+URZ], R4 ;  /* 0x00000004070085a7 */ /* 0x000e64000800007f */
[----:B-1----:R-:W-:Y:S05]  /*7e70*/  @!P0 BRA `(.L_x_149) ;  /* 0xfffffffc00f08947 */ /* 0x002fea000383ffff */
[----:B------:R-:W-:Y:S05]  /*7e80*/  BRA `(.L_x_171) ;  /* 0xfffffff400807947 */ /* 0x000fea000383ffff */
.L_x_150:
[----:B0-----:R0:W1:Y:S02]  /*7e90*/  SYNCS.PHASECHK.TRANS64.TRYWAIT P0, [R8+URZ], R5 ;  /* 0x00000005080075a7 */ /* 0x001064000800017f */
[----:B-1----:R-:W-:Y:S05]  /*7ea0*/  @!P0 NANOSLEEP.SYNCS 0x989680 ;  /* 0x009896800000895d */ /* 0x002fea0003900000 */
[----:B------:R-:W1:Y:S02]  /*7eb0*/  @!P0 SYNCS.PHASECHK.TRANS64 P0, [R8+URZ], R5 ;  /* 0x00000005080085a7 */ /* 0x000e64000800007f */
[----:B-1----:R-:W-:Y:S05]  /*7ec0*/  @!P0 BRA `(.L_x_150) ;  /* 0xfffffffc00f08947 */ /* 0x002fea000383ffff */
[----:B------:R-:W-:Y:S05]  /*7ed0*/  BRA `(.L_x_172) ;  /* 0xfffffff400907947 */ /* 0x000fea000383ffff */
.L_x_151:
[----:B0-----:R0:W1:Y:S02]  /*7ee0*/  SYNCS.PHASECHK.TRANS64.TRYWAIT P0, [R9+URZ], R4 ;  /* 0x00000004090075a7 */ /* 0x001064000800017f */
[----:B-1----:R-:W-:Y:S05]  /*7ef0*/  @!P0 NANOSLEEP.SYNCS 0x989680 ;  /* 0x009896800000895d */ /* 0x002fea0003900000 */
[----:B------:R-:W1:Y:S02]  /*7f00*/  @!P0 SYNCS.PHASECHK.TRANS64 P0, [R9+URZ], R4 ;  /* 0x00000004090085a7 */ /* 0x000e64000800007f */
[----:B-1----:R-:W-:Y:S05]  /*7f10*/  @!P0 BRA `(.L_x_151) ;  /* 0xfffffffc00f08947 */ /* 0x002fea000383ffff */
[----:B------:R-:W-:Y:S05]  /*7f20*/  BRA `(.L_x_173) ;  /* 0xfffffff400a07947 */ /* 0x000fea000383ffff */
.L_x_152:
[----:B0-----:R0:W1:Y:S02]  /*7f30*/  SYNCS.PHASECHK.TRANS64.TRYWAIT P0, [R8+URZ], R5 ;  /* 0x00000005080075a7 */ /* 0x001064000800017f */
[----:B-1----:R-:W-:Y:S05]  /*7f40*/  @!P0 NANOSLEEP.SYNCS 0x989680 ;  /* 0x009896800000895d */ /* 0x002fea0003900000 */
[----:B------:R-:W1:Y:S02]  /*7f50*/  @!P0 SYNCS.PHASECHK.TRANS64 P0, [R8+URZ], R5 ;  /* 0x00000005080085a7 */ /* 0x000e64000800007f */
[----:B-1----:R-:W-:Y:S05]  /*7f60*/  @!P0 BRA `(.L_x_152) ;  /* 0xfffffffc00f08947 */ /* 0x002fea000383ffff */
[----:B------:R-:W-:Y:S05]  /*7f70*/  BRA `(.L_x_174) ;  /* 0xfffffff400b07947 */ /* 0x000fea000383ffff */
.L_x_153:
[----:B0-----:R0:W1:Y:S02]  /*7f80*/  SYNCS.PHASECHK.TRANS64.TRYWAIT P0, [R9+URZ], R4 ;  /* 0x00000004090075a7 */ /* 0x001064000800017f */
[----:B-1----:R-:W-:Y:S05]  /*7f90*/  @!P0 NANOSLEEP.SYNCS 0x989680 ;  /* 0x009896800000895d */ /* 0x002fea0003900000 */
[----:B------:R-:W1:Y:S02]  /*7fa0*/  @!P0 SYNCS.PHASECHK.TRANS64 P0, [R9+URZ], R4 ;  /* 0x00000004090085a7 */ /* 0x000e64000800007f */
[----:B-1----:R-:W-:Y:S05]  /*7fb0*/  @!P0 BRA `(.L_x_153) ;  /* 0xfffffffc00f08947 */ /* 0x002fea000383ffff */
[----:B------:R-:W-:Y:S05]  /*7fc0*/  BRA `(.L_x_175) ;  /* 0xfffffff400c07947 */ /* 0x000fea000383ffff */
.L_x_154:
[----:B0-----:R0:W1:Y:S02]  /*7fd0*/  SYNCS.PHASECHK.TRANS64.TRYWAIT P0, [R8+URZ], R5 ;  /* 0x00000005080075a7 */ /* 0x001064000800017f */
[----:B-1----:R-:W-:Y:S05]  /*7fe0*/  @!P0 NANOSLEEP.SYNCS 0x989680 ;  /* 0x009896800000895d */ /* 0x002fea0003900000 */
[----:B------:R-:W1:Y:S02]  /*7ff0*/  @!P0 SYNCS.PHASECHK.TRANS64 P0, [R8+URZ], R5 ;  /* 0x00000005080085a7 */ /* 0x000e64000800007f */
[----:B-1----:R-:W-:Y:S05]  /*8000*/  @!P0 BRA `(.L_x_154) ;  /* 0xfffffffc00f08947 */ /* 0x002fea000383ffff */
[----:B------:R-:W-:Y:S05]  /*8010*/  BRA `(.L_x_176) ;  /* 0xfffffff400d07947 */ /* 0x000fea000383ffff */
.L_x_155:
[----:B0-----:R0:W1:Y:S02]  /*8020*/  SYNCS.PHASECHK.TRANS64.TRYWAIT P0, [R9+URZ], R4 ;  /* 0x00000004090075a7 */ /* 0x001064000800017f */
[----:B-1----:R-:W-:Y:S05]  /*8030*/  @!P0 NANOSLEEP.SYNCS 0x989680 ;  /* 0x009896800000895d */ /* 0x002fea0003900000 */
[----:B------:R-:W1:Y:S02]  /*8040*/  @!P0 SYNCS.PHASECHK.TRANS64 P0, [R9+URZ], R4 ;  /* 0x00000004090085a7 */ /* 0x000e64000800007f */
[----:B-1----:R-:W-:Y:S05]  /*8050*/  @!P0 BRA `(.L_x_155) ;  /* 0xfffffffc00f08947 */ /* 0x002fea000383ffff */
[----:B------:R-:W-:Y:S05]  /*8060*/  BRA `(.L_x_177) ;  /* 0xfffffff400e07947 */ /* 0x000fea000383ffff */
.L_x_156:
[----:B0-----:R0:W1:Y:S02]  /*8070*/  SYNCS.PHASECHK.TRANS64.TRYWAIT P0, [R8+URZ], R5 ;  /* 0x00000005080075a7 */ /* 0x001064000800017f */
[----:B-1----:R-:W-:Y:S05]  /*8080*/  @!P0 NANOSLEEP.SYNCS 0x989680 ;  /* 0x009896800000895d */ /* 0x002fea0003900000 */
[----:B------:R-:W1:Y:S02]  /*8090*/  @!P0 SYNCS.PHASECHK.TRANS64 P0, [R8+URZ], R5 ;  /* 0x00000005080085a7 */ /* 0x000e64000800007f */
[----:B-1----:R-:W-:Y:S05]  /*80a0*/  @!P0 BRA `(.L_x_156) ;  /* 0xfffffffc00f08947 */ /* 0x002fea000383ffff */
[----:B------:R-:W-:Y:S05]  /*80b0*/  BRA `(.L_x_178) ;  /* 0xfffffff400f07947 */ /* 0x000fea000383ffff */
.L_x_157:
[----:B0-----:R0:W1:Y:S02]  /*80c0*/  SYNCS.PHASECHK.TRANS64.TRYWAIT P0, [R9+URZ], R4 ;  /* 0x00000004090075a7 */ /* 0x001064000800017f */
[----:B-1----:R-:W-:Y:S05]  /*80d0*/  @!P0 NANOSLEEP.SYNCS 0x989680 ;  /* 0x009896800000895d */ /* 0x002fea0003900000 */
[----:B------:R-:W1:Y:S02]  /*80e0*/  @!P0 SYNCS.PHASECHK.TRANS64 P0, [R9+URZ], R4 ;  /* 0x00000004090085a7 */ /* 0x000e64000800007f */
[----:B-1----:R-:W-:Y:S05]  /*80f0*/  @!P0 BRA `(.L_x_157) ;  /* 0xfffffffc00f08947 */ /* 0x002fea000383ffff */
[----:B------:R-:W-:Y:S05]  /*8100*/  BRA `(.L_x_179) ;  /* 0xfffffff800007947 */ /* 0x000fea000383ffff */
.L_x_158:
[----:B0-----:R0:W1:Y:S02]  /*8110*/  SYNCS.PHASECHK.TRANS64.TRYWAIT P0, [R8+URZ], R5 ;  /* 0x00000005080075a7 */ /* 0x001064000800017f */
[----:B-1----:R-:W-:Y:S05]  /*8120*/  @!P0 NANOSLEEP.SYNCS 0x989680 ;  /* 0x009896800000895d */ /* 0x002fea0003900000 */
[----:B------:R-:W1:Y:S02]  /*8130*/  @!P0 SYNCS.PHASECHK.TRANS64 P0, [R8+URZ], R5 ;  /* 0x00000005080085a7 */ /* 0x000e64000800007f */
[----:B-1----:R-:W-:Y:S05]  /*8140*/  @!P0 BRA `(.L_x_158) ;  /* 0xfffffffc00f08947 */ /* 0x002fea000383ffff */
[----:B------:R-:W-:Y:S05]  /*8150*/  BRA `(.L_x_180) ;  /* 0xfffffff800107947 */ /* 0x000fea000383ffff */
.L_x_159:
[----:B0-----:R0:W1:Y:S02]  /*8160*/  SYNCS.PHASECHK.TRANS64.TRYWAIT P0, [R9+URZ], R4 ;  /* 0x00000004090075a7 */ /* 0x001064000800017f */
[----:B-1----:R-:W-:Y:S05]  /*8170*/  @!P0 NANOSLEEP.SYNCS 0x989680 ;  /* 0x009896800000895d */ /* 0x002fea0003900000 */
[----:B------:R-:W1:Y:S02]  /*8180*/  @!P0 SYNCS.PHASECHK.TRANS64 P0, [R9+URZ], R4 ;  /* 0x00000004090085a7 */ /* 0x000e64000800007f */
[----:B-1----:R-:W-:Y:S05]  /*8190*/  @!P0 BRA `(.L_x_159) ;  /* 0xfffffffc00f08947 */ /* 0x002fea000383ffff */
[----:B------:R-:W-:Y:S05]  /*81a0*/  BRA `(.L_x_181) ;  /* 0xfffffff800207947 */ /* 0x000fea000383ffff */
.L_x_160:
[----:B0-----:R0:W1:Y:S02]  /*81b0*/  SYNCS.PHASECHK.TRANS64.TRYWAIT P0, [R8+URZ], R5 ;  /* 0x00000005080075a7 */ /* 0x001064000800017f */
[----:B-1----:R-:W-:Y:S05]  /*81c0*/  @!P0 NANOSLEEP.SYNCS 0x989680 ;  /* 0x009896800000895d */ /* 0x002fea0003900000 */
[----:B------:R-:W1:Y:S02]  /*81d0*/  @!P0 SYNCS.PHASECHK.TRANS64 P0, [R8+URZ], R5 ;  /* 0x00000005080085a7 */ /* 0x000e64000800007f */
[----:B-1----:R-:W-:Y:S05]  /*81e0*/  @!P0 BRA `(.L_x_160) ;  /* 0xfffffffc00f08947 */ /* 0x002fea000383ffff */
[----:B------:R-:W-:Y:S05]  /*81f0*/  BRA `(.L_x_182) ;  /* 0xfffffff800307947 */ /* 0x000fea000383ffff */
.L_x_161:
[----:B0-----:R0:W1:Y:S02]  /*8200*/  SYNCS.PHASECHK.TRANS64.TRYWAIT P0, [R9+URZ], R4 ;  /* 0x00000004090075a7 */ /* 0x001064000800017f */
[----:B-1----:R-:W-:Y:S05]  /*8210*/  @!P0 NANOSLEEP.SYNCS 0x989680 ;  /* 0x009896800000895d */ /* 0x002fea0003900000 */
[----:B------:R-:W1:Y:S02]  /*8220*/  @!P0 SYNCS.PHASECHK.TRANS64 P0, [R9+URZ], R4 ;  /* 0x00000004090085a7 */ /* 0x000e64000800007f */
[----:B-1----:R-:W-:Y:S05]  /*8230*/  @!P0 BRA `(.L_x_161) ;  /* 0xfffffffc00f08947 */ /* 0x002fea000383ffff */
[----:B------:R-:W-:Y:S05]  /*8240*/  BRA `(.L_x_183) ;  /* 0xfffffff800407947 */ /* 0x000fea000383ffff */
.L_x_162:
[----:B0-----:R0:W1:Y:S02]  /*8250*/  SYNCS.PHASECHK.TRANS64.TRYWAIT P0, [R6+URZ], R5 ;  /* 0x00000005060075a7 */ /* 0x001064000800017f */
[----:B-1----:R-:W-:Y:S05]  /*8260*/  @!P0 NANOSLEEP.SYNCS 0x989680 ;  /* 0x009896800000895d */ /* 0x002fea0003900000 */
[----:B------:R-:W1:Y:S02]  /*8270*/  @!P0 SYNCS.PHASECHK.TRANS64 P0, [R6+URZ], R5 ;  /* 0x00000005060085a7 */ /* 0x000e64000800007f */
[----:B-1----:R-:W-:Y:S05]  /*8280*/  @!P0 BRA `(.L_x_162) ;  /* 0xfffffffc00f08947 */ /* 0x002fea000383ffff */
[----:B------:R-:W-:Y:S05]  /*8290*/  BRA `(.L_x_184) ;  /* 0xfffffff800487947 */ /* 0x000fea000383ffff */
.L_x_185:
[----:B------:R-:W-:-:S00]  /*82a0*/  BRA `(.L_x_185) ;  /* 0xfffffffc00fc7947 */ /* 0x000fc0000383ffff */
[----:B------:R-:W-:-:S00]  /*82b0*/  NOP ;  /* 0x0000000000007918 */ /* 0x000fc00000000000 */
        /* <DEDUP_REMOVED lines=12> */
.L_x_186:


//--------------------- .nv.global.init           --------------------------
	.section	.nv.global.init,"aw",@progbits
.nv.global.init:
	.type		$str$22,@object
	.size		$str$22,($str$23 - $str$22)
$str$22:
        /*0000*/ 	.byte	0x6b, 0x5f, 0x74, 0x69, 0x6c, 0x65, 0x5f, 0x63, 0x6f, 0x75, 0x6e, 0x74, 0x20, 0x3e, 0x3d, 0x20
        /*0010*/ 	.byte	0x31, 0x00
	.type		$str$23,@object
	.size		$str$23,(__unnamed_1 - $str$23)
$str$23:
        /*0012*/ 	.byte	0x2f, 0x74, 0x6d, 0x70, 0x2f, 0x63, 0x75, 0x74, 0x6c, 0x61, 0x73, 0x73, 0x5f, 0x73, 0x77, 0x65
        /*0022*/ 	.byte	0x65, 0x70, 0x5f, 0x73, 0x72, 0x63, 0x2f, 0x69, 0x6e, 0x63, 0x6c, 0x75, 0x64, 0x65, 0x2f, 0x63
        /*0032*/ 	.byte	0x75, 0x74, 0x6c, 0x61, 0x73, 0x73, 0x2f, 0x67, 0x65, 0x6d, 0x6d, 0x2f, 0x63, 0x6f, 0x6c, 0x6c
        /*0042*/ 	.byte	0x65, 0x63, 0x74, 0x69, 0x76, 0x65, 0x2f, 0x73, 0x6d, 0x39, 0x30, 0x5f, 0x6d, 0x6d, 0x61, 0x5f
        /*0052*/ 	.byte	0x74, 0x6d, 0x61, 0x5f, 0x67, 0x6d, 0x6d, 0x61, 0x5f, 0x73, 0x73, 0x5f, 0x77, 0x61, 0x72, 0x70
        /*0062*/ 	.byte	0x73, 0x70, 0x65, 0x63, 0x69, 0x61, 0x6c, 0x69, 0x7a, 0x65, 0x64, 0x2e, 0x68, 0x70, 0x70, 0x00
	.type		__unnamed_1,@object
	.size		__unnamed_1,(.L_0 - __unnamed_1)
__unnamed_1:
        /*0072*/ 	.byte	0x76, 0x6f, 0x69, 0x64, 0x20, 0x63, 0x75, 0x74, 0x6c, 0x61, 0x73, 0x73, 0x3a, 0x3a, 0x67, 0x65
        /* <DEDUP_REMOVED lines=180> */
        /*0bc2*/ 	.byte	0x74, 0x65, 0x3a, 0x3a, 0x69, 0x64, 0x65, 0x6e, 0x74, 0x69, 0x74, 0x79, 0x5d, 0x00
.L_0:


//--------------------- .nv.shared._ZN7cutlass13device_kernelINS_4gemm6kernel13GemmUniversalIN4cute5tupleIJiiiiEEENS1_10collective13CollectiveMmaINS1_34MainloopSm90TmaGmmaWarpSpecializedILi15ENS5_IJNS4_1CILi2EEENSA_ILi1EEESC_EEENS1_35KernelTmaWarpSpecializedCooperativeEEENS5_IJNSA_ILi192EEENSA_ILi48EEENSA_ILi32EEEEEENS_10bfloat16_tENS5_IJlSC_lEEESK_SL_NS4_8TiledMMAINS4_8MMA_AtomIJNS4_4SM904GMMA27MMA_64x16x16_F32BF16BF16_SSILNSP_5MajorE0ELSR_0ELNSP_7ScaleInE1ELSS_1EEEEEENS4_6LayoutISD_NS5_IJSC_NSA_ILi0EEESW_EEEEENS5_IJNS4_10UnderscoreESZ_SZ_EEEEENS4_13SM90_TMA_LOADENS4_14ComposedLayoutINS4_7SwizzleILi2ELi4ELi3EEENS4_18smem_ptr_flag_bitsILi16EEENSV_INS5_IJNSA_ILi8EEESI_EEENS5_IJSI_SC_EEEEEEEvNS4_8identityENS4_23SM90_TMA_LOAD_MULTICASTES1C_vS1D_EENS_8epilogue10collective6detail29Sm90TmaWarpSpecializedAdapterINS1H_15DefaultEpilogueISK_SL_SL_NS1G_6thread17LinearCombinationISK_Li1EffLNS1L_9ScaleType4KindE0ELNS_15FloatRoundStyleE2ESK_EENS1_15EpilogueDefaultEEEEEvvEEEEvNT_6ParamsE --------------------------
	.section	.nv.shared._ZN7cutlass13device_kernelINS_4gemm6kernel13GemmUniversalIN4cute5tupleIJiiiiEEENS1_10collective13CollectiveMmaINS1_34MainloopSm90TmaGmmaWarpSpecializedILi15ENS5_IJNS4_1CILi2EEENSA_ILi1EEESC_EEENS1_35KernelTmaWarpSpecializedCooperativeEEENS5_IJNSA_ILi192EEENSA_ILi48EEENSA_ILi32EEEEEENS_10bfloat16_tENS5_IJlSC_lEEESK_SL_NS4_8TiledMMAINS4_8MMA_AtomIJNS4_4SM904GMMA27MMA_64x16x16_F32BF16BF16_SSILNSP_5MajorE0ELSR_0ELNSP_7ScaleInE1ELSS_1EEEEEENS4_6LayoutISD_NS5_IJSC_NSA_ILi0EEESW_EEEEENS5_IJNS4_10UnderscoreESZ_SZ_EEEEENS4_13SM90_TMA_LOADENS4_14ComposedLayoutINS4_7SwizzleILi2ELi4ELi3EEENS4_18smem_ptr_flag_bitsILi16EEENSV_INS5_IJNSA_ILi8EEESI_EEENS5_IJSI_SC_EEEEEEEvNS4_8identityENS4_23SM90_TMA_LOAD_MULTICASTES1C_vS1D_EENS_8epilogue10collective6detail29Sm90TmaWarpSpecializedAdapterINS1H_15DefaultEpilogueISK_SL_SL_NS1G_6thread17LinearCombinationISK_Li1EffLNS1L_9ScaleType4KindE0ELNS_15FloatRoundStyleE2ESK_EENS1_15EpilogueDefaultEEEEEvvEEEEvNT_6ParamsE,"aw",@nobits
	.sectionflags	@""
	.align	16
	.zero		1024


//--------------------- .nv.shared.reserved.0     --------------------------
	.section	.nv.shared.reserved.0,"aw",@nobits
	.weak		__nv_reservedSMEM_offset_0_alias
	.size		__nv_reservedSMEM_offset_0_alias, 0, 0
	.other		__nv_reservedSMEM_offset_0_alias,@"STO_CUDA_RESERVED_SHARED STV_DEFAULT"
__nv_reservedSMEM_offset_0_alias:
	.zero		0


//--------------------- .nv.global                --------------------------
	.section	.nv.global,"aw",@nobits
.nv.global:
	.type		_ZN40_INTERNAL_c6ab266c_4_k_cu_82bf2f76_124774cute1_E,@object
	.size		_ZN40_INTERNAL_c6ab266c_4_k_cu_82bf2f76_124774cute1_E,(_ZN40_INTERNAL_c6ab266c_4_k_cu_82bf2f76_124774cuda3std3__45__cpo6cbeginE - _ZN40_INTERNAL_c6ab266c_4_k_cu_82bf2f76_124774cute1_E)
_ZN40_INTERNAL_c6ab266c_4_k_cu_82bf2f76_124774cute1_E:
	.zero		1
	.type		_ZN40_INTERNAL_c6ab266c_4_k_cu_82bf2f76_124774cuda3std3__45__cpo6cbeginE,@object
	.size		_ZN40_INTERNAL_c6ab266c_4_k_cu_82bf2f76_124774cuda3std3__45__cpo6cbeginE,(_ZN40_INTERNAL_c6ab266c_4_k_cu_82bf2f76_124774cuda3std3__48in_placeE - _ZN40_INTERNAL_c6ab266c_4_k_cu_82bf2f76_124774cuda3std3__45__cpo6cbeginE)
_ZN40_INTERNAL_c6ab266c_4_k_cu_82bf2f76_124774cuda3std3__45__cpo6cbeginE:
	.zero		1
	.type		_ZN40_INTERNAL_c6ab266c_4_k_cu_82bf2f76_124774cuda3std3__48in_placeE,@object
	.size		_ZN40_INTERNAL_c6ab266c_4_k_cu_82bf2f76_124774cuda3std3__48in_placeE,(_ZN40_INTERNAL_c6ab266c_4_k_cu_82bf2f76_124774cuda3std6ranges3__45__cpo9iter_moveE - _ZN40_INTERNAL_c6ab266c_4_k_cu_82bf2f76_124774cuda3std3__48in_placeE)
_ZN40_INTERNAL_c6ab266c_4_k_cu_82bf2f76_124774cuda3std3__48in_placeE:
	.zero		1
	.type		_ZN40_INTERNAL_c6ab266c_4_k_cu_82bf2f76_124774cuda3std6ranges3__45__cpo9iter_moveE,@object
	.size		_ZN40_INTERNAL_c6ab266c_4_k_cu_82bf2f76_124774cuda3std6ranges3__45__cpo9iter_moveE,(_ZN40_INTERNAL_c6ab266c_4_k_cu_82bf2f76_124774cuda3std3__45__cpo5beginE - _ZN40_INTERNAL_c6ab266c_4_k_cu_82bf2f76_124774cuda3std6ranges3__45__cpo9iter_moveE)
_ZN40_INTERNAL_c6ab266c_4_k_cu_82bf2f76_124774cuda3std6ranges3__45__cpo9iter_moveE:
	.zero		1
	.type		_ZN40_INTERNAL_c6ab266c_4_k_cu_82bf2f76_124774cuda3std3__45__cpo5beginE,@object
	.size		_ZN40_INTERNAL_c6ab266c_4_k_cu_82bf2f76_124774cuda3std3__45__cpo5beginE,(_ZN40_INTERNAL_c6ab266c_4_k_cu_82bf2f76_124774cuda3std3__442_GLOBAL__N__c6ab266c_4_k_cu_82bf2f76_124776ignoreE - _ZN40_INTERNAL_c6ab266c_4_k_cu_82bf2f76_124774cuda3std3__45__cpo5beginE)
_ZN40_INTERNAL_c6ab266c_4_k_cu_82bf2f76_124774cuda3std3__45__cpo5beginE:
	.zero		1
	.type		_ZN40_INTERNAL_c6ab266c_4_k_cu_82bf2f76_124774cuda3std3__442_GLOBAL__N__c6ab266c_4_k_cu_82bf2f76_124776ignoreE,@object
	.size		_ZN40_INTERNAL_c6ab266c_4_k_cu_82bf2f76_124774cuda3std3__442_GLOBAL__N__c6ab266c_4_k_cu_82bf2f76_124776ignoreE,(_ZN40_INTERNAL_c6ab266c_4_k_cu_82bf2f76_124774cute7productE - _ZN40_INTERNAL_c6ab266c_4_k_cu_82bf2f76_124774cuda3std3__442_GLOBAL__N__c6ab266c_4_k_cu_82bf2f76_124776ignoreE)
_ZN40_INTERNAL_c6ab266c_4_k_cu_82bf2f76_124774cuda3std3__442_GLOBAL__N__c6ab266c_4_k_cu_82bf2f76_124776ignoreE:
	.zero		1
	.type		_ZN40_INTERNAL_c6ab266c_4_k_cu_82bf2f76_124774cute7productE,@object
	.size		_ZN40_INTERNAL_c6ab266c_4_k_cu_82bf2f76_124774cute7productE,(_ZN40_INTERNAL_c6ab266c_4_k_cu_82bf2f76_124774cuda3std3__45__cpo3endE - _ZN40_INTERNAL_c6ab266c_4_k_cu_82bf2f76_124774cute7productE)
_ZN40_INTERNAL_c6ab266c_4_k_cu_82bf2f76_124774cute7productE:
	.zero		1
	.type		_ZN40_INTERNAL_c6ab266c_4_k_cu_82bf2f76_124774cuda3std3__45__cpo3endE,@object
	.size		_ZN40_INTERNAL_c6ab266c_4_k_cu_82bf2f76_124774cuda3std3__45__cpo3endE,(_ZN40_INTERNAL_c6ab266c_4_k_cu_82bf2f76_124774cuda3std3__419piecewise_constructE - _ZN40_INTERNAL_c6ab266c_4_k_cu_82bf2f76_124774cuda3std3__45__cpo3endE)
_ZN40_INTERNAL_c6ab266c_4_k_cu_82bf2f76_124774cuda3std3__45__cpo3endE:
	.zero		1
	.type		_ZN40_INTERNAL_c6ab266c_4_k_cu_82bf2f76_124774cuda3std3__419piecewise_constructE,@object
	.size		_ZN40_INTERNAL_c6ab266c_4_k_cu_82bf2f76_124774cuda3std3__419piecewise_constructE,(_ZN40_INTERNAL_c6ab266c_4_k_cu_82bf2f76_124774cuda3std3__45__cpo4cendE - _ZN40_INTERNAL_c6ab266c_4_k_cu_82bf2f76_124774cuda3std3__419piecewise_constructE)
_ZN40_INTERNAL_c6ab266c_4_k_cu_82bf2f76_124774cuda3std3__419piecewise_constructE:
	.zero		1
	.type		_ZN40_INTERNAL_c6ab266c_4_k_cu_82bf2f76_124774cuda3std3__45__cpo4cendE,@object
	.size		_ZN40_INTERNAL_c6ab266c_4_k_cu_82bf2f76_124774cuda3std3__45__cpo4cendE,(_ZN40_INTERNAL_c6ab266c_4_k_cu_82bf2f76_124774cuda3std6ranges3__45__cpo4swapE - _ZN40_INTERNAL_c6ab266c_4_k_cu_82bf2f76_124774cuda3std3__45__cpo4cendE)
_ZN40_INTERNAL_c6ab266c_4_k_cu_82bf2f76_124774cuda3std3__45__cpo4cendE:
	.zero		1
	.type		_ZN40_INTERNAL_c6ab266c_4_k_cu_82bf2f76_124774cuda3std6ranges3__45__cpo4swapE,@object
	.size		_ZN40_INTERNAL_c6ab266c_4_k_cu_82bf2f76_124774cuda3std6ranges3__45__cpo4swapE,(.L_8 - _ZN40_INTERNAL_c6ab266c_4_k_cu_82bf2f76_124774cuda3std6ranges3__45__cpo4swapE)
_ZN40_INTERNAL_c6ab266c_4_k_cu_82bf2f76_124774cuda3std6ranges3__45__cpo4swapE:
	.zero		1
.L_8:


//--------------------- .nv.constant0._ZN7cutlass13device_kernelINS_4gemm6kernel13GemmUniversalIN4cute5tupleIJiiiiEEENS1_10collective13CollectiveMmaINS1_34MainloopSm90TmaGmmaWarpSpecializedILi15ENS5_IJNS4_1CILi2EEENSA_ILi1EEESC_EEENS1_35KernelTmaWarpSpecializedCooperativeEEENS5_IJNSA_ILi192EEENSA_ILi48EEENSA_ILi32EEEEEENS_10bfloat16_tENS5_IJlSC_lEEESK_SL_NS4_8TiledMMAINS4_8MMA_AtomIJNS4_4SM904GMMA27MMA_64x16x16_F32BF16BF16_SSILNSP_5MajorE0ELSR_0ELNSP_7ScaleInE1ELSS_1EEEEEENS4_6LayoutISD_NS5_IJSC_NSA_ILi0EEESW_EEEEENS5_IJNS4_10UnderscoreESZ_SZ_EEEEENS4_13SM90_TMA_LOADENS4_14ComposedLayoutINS4_7SwizzleILi2ELi4ELi3EEENS4_18smem_ptr_flag_bitsILi16EEENSV_INS5_IJNSA_ILi8EEESI_EEENS5_IJSI_SC_EEEEEEEvNS4_8identityENS4_23SM90_TMA_LOAD_MULTICASTES1C_vS1D_EENS_8epilogue10collective6detail29Sm90TmaWarpSpecializedAdapterINS1H_15DefaultEpilogueISK_SL_SL_NS1G_6thread17LinearCombinationISK_Li1EffLNS1L_9ScaleType4KindE0ELNS_15FloatRoundStyleE2ESK_EENS1_15EpilogueDefaultEEEEEvvEEEEvNT_6ParamsE --------------------------
	.section	.nv.constant0._ZN7cutlass13device_kernelINS_4gemm6kernel13GemmUniversalIN4cute5tupleIJiiiiEEENS1_10collective13CollectiveMmaINS1_34MainloopSm90TmaGmmaWarpSpecializedILi15ENS5_IJNS4_1CILi2EEENSA_ILi1EEESC_EEENS1_35KernelTmaWarpSpecializedCooperativeEEENS5_IJNSA_ILi192EEENSA_ILi48EEENSA_ILi32EEEEEENS_10bfloat16_tENS5_IJlSC_lEEESK_SL_NS4_8TiledMMAINS4_8MMA_AtomIJNS4_4SM904GMMA27MMA_64x16x16_F32BF16BF16_SSILNSP_5MajorE0ELSR_0ELNSP_7ScaleInE1ELSS_1EEEEEENS4_6LayoutISD_NS5_IJSC_NSA_ILi0EEESW_EEEEENS5_IJNS4_10UnderscoreESZ_SZ_EEEEENS4_13SM90_TMA_LOADENS4_14ComposedLayoutINS4_7SwizzleILi2ELi4ELi3EEENS4_18smem_ptr_flag_bitsILi16EEENSV_INS5_IJNSA_ILi8EEESI_EEENS5_IJSI_SC_EEEEEEEvNS4_8identityENS4_23SM90_TMA_LOAD_MULTICASTES1C_vS1D_EENS_8epilogue10collective6detail29Sm90TmaWarpSpecializedAdapterINS1H_15DefaultEpilogueISK_SL_SL_NS1G_6thread17LinearCombinationISK_Li1EffLNS1L_9ScaleType4KindE0ELNS_15FloatRoundStyleE2ESK_EENS1_15EpilogueDefaultEEEEEvvEEEEvNT_6ParamsE,"a",@progbits
	.sectionflags	@""
	.align	4
.nv.constant0._ZN7cutlass13device_kernelINS_4gemm6kernel13GemmUniversalIN4cute5tupleIJiiiiEEENS1_10collective13CollectiveMmaINS1_34MainloopSm90TmaGmmaWarpSpecializedILi15ENS5_IJNS4_1CILi2EEENSA_ILi1EEESC_EEENS1_35KernelTmaWarpSpecializedCooperativeEEENS5_IJNSA_ILi192EEENSA_ILi48EEENSA_ILi32EEEEEENS_10bfloat16_tENS5_IJlSC_lEEESK_SL_NS4_8TiledMMAINS4_8MMA_AtomIJNS4_4SM904GMMA27MMA_64x16x16_F32BF16BF16_SSILNSP_5MajorE0ELSR_0ELNSP_7ScaleInE1ELSS_1EEEEEENS4_6LayoutISD_NS5_IJSC_NSA_ILi0EEESW_EEEEENS5_IJNS4_10UnderscoreESZ_SZ_EEEEENS4_13SM90_TMA_LOADENS4_14ComposedLayoutINS4_7SwizzleILi2ELi4ELi3EEENS4_18smem_ptr_flag_bitsILi16EEENSV_INS5_IJNSA_ILi8EEESI_EEENS5_IJSI_SC_EEEEEEEvNS4_8identityENS4_23SM90_TMA_LOAD_MULTICASTES1C_vS1D_EENS_8epilogue10collective6detail29Sm90TmaWarpSpecializedAdapterINS1H_15DefaultEpilogueISK_SL_SL_NS1G_6thread17LinearCombinationISK_Li1EffLNS1L_9ScaleType4KindE0ELNS_15FloatRoundStyleE2ESK_EENS1_15EpilogueDefaultEEEEEvvEEEEvNT_6ParamsE:
	.zero		1664


//--------------------- SYMBOLS --------------------------

	.type		.nv.reservedSmem.offset0,@object
	.size		.nv.reservedSmem.offset0,0x4
	.type		__assertfail,@function
